def attn_fwd(
    Q,
    K,
    V,
    Out,
    Lse,
    sm_scale,
    stride_qz,
    stride_qh,
    stride_qm,
    stride_qk,
    stride_kz,
    stride_kh,
    stride_kn,
    stride_kk,
    stride_vz,
    stride_vh,
    stride_vn,
    stride_vk,
    stride_oz,
    stride_oh,
    stride_om,
    stride_ok,
    seqlen_q,
    seqlen_k,
    BLOCK_M: tl.constexpr,
    BLOCK_N: tl.constexpr,
    HEAD_DIM: tl.constexpr,
    CAUSAL: tl.constexpr,
):
    start_m = tl.program_id(0)
    off_hz = tl.program_id(1)
    q_off = off_hz * stride_qh
    k_off = off_hz * stride_kh
    v_off = off_hz * stride_vh
    offs_m = start_m * BLOCK_M + tl.arange(0, BLOCK_M)
    offs_d = tl.arange(0, HEAD_DIM)
    offs_n = tl.arange(0, BLOCK_N)
    q_ptrs = Q + q_off + offs_m[:, None] * stride_qm + offs_d[None, :] * stride_qk
    k_ptrs = K + k_off + offs_d[:, None] * stride_kk + offs_n[None, :] * stride_kn
    v_ptrs = V + v_off + offs_n[:, None] * stride_vn + offs_d[None, :] * stride_vk
    m_i = tl.full([BLOCK_M], float("-inf"), dtype=tl.float32)
    l_i = tl.zeros([BLOCK_M], dtype=tl.float32) + 1.0
    acc = tl.zeros([BLOCK_M, HEAD_DIM], dtype=tl.float32)
    q = tl.load(q_ptrs)
    acc, l_i, m_i = _attn_fwd_inner(
        acc,
        l_i,
        m_i,
        q,
        k_ptrs,
        v_ptrs,
        sm_scale,
        stride_kn,
        stride_vn,
        start_m,
        seqlen_k,
        BLOCK_M,
        BLOCK_N,
        HEAD_DIM,
        CAUSAL,
    )
    acc = acc / l_i[:, None]
    lse = m_i + tl.math.log2(l_i) / 1.4426950408889634
    o_ptrs = (
        Out
        + off_hz * stride_oh
        + offs_m[:, None] * stride_om
        + offs_d[None, :] * stride_ok
    )
    tl.store(o_ptrs, acc.to(Out.dtype.element_ty))
    tl.store(Lse + off_hz * seqlen_q + offs_m, lse)

# config = {"BLOCK_M": 128, "BLOCK_N": 16, "HEAD_DIM": 128, "arch": "sm_100", "causal": true, "dtype": "fp16", "num_stages": 4, "num_warps": 4}
# arch = sm_100


// ===== COMPILED SASS (sm_100a) =====

	.target	sm_100a

	.elftype	@"ET_EXEC"


//--------------------- .note.nv.tkinfo           --------------------------
	.section	.note.nv.tkinfo,"",@"SHT_NOTE"
	.sectionflags	@"SHF_NOTE_NV_TKINFO"
	.tkinfo
        /*0018*/ 	.word	0x00000081
        /*0030*/ 	.string	""
        /*0030*/ 	.string	"ptxas-blackwell"
        /*0030*/ 	.string	"Cuda compilation tools, release 12.9, V12.9.86"
        /*0030*/ 	.string	"Build cuda_12.9.r12.9/compiler.36037853_0"
        /*0030*/ 	.string	"-v  -suppress-debug-info  -lineinfo  -arch sm_100a "



//--------------------- .note.nv.cuver            --------------------------
	.section	.note.nv.cuver,"",@"SHT_NOTE"
	.sectionflags	@"SHF_NOTE_NV_CUVER"
        /*0018*/ 	.short	0x0001
        /*001a*/ 	.short	0x0064
        /*001c*/ 	.short	0x0001
        /*001e*/ 	.short	0x0000
        /*0020*/ 	.short	0x0001
        /*0022*/ 	.short	0x0000


//--------------------- .nv.info                  --------------------------
	.section	.nv.info,"",@"SHT_CUDA_INFO"
	.align	4


	//----- nvinfo : EIATTR_REGCOUNT
	.align		4
        /*0000*/ 	.byte	0x04, 0x2f
        /*0002*/ 	.short	(.L_5 - .L_4)
	.align		4
.L_4:
        /*0004*/ 	.word	index@(attn_fwd)
        /*0008*/ 	.word	0x000000ff


	//----- nvinfo : EIATTR_FRAME_SIZE
	.align		4
.L_5:
        /*000c*/ 	.byte	0x04, 0x11
        /*000e*/ 	.short	(.L_7 - .L_6)
	.align		4
.L_6:
        /*0010*/ 	.word	index@($__internal_2_$__cuda_sm10x_tcgen05_guardrail_trap_unallocated_columns_being_dealloced)
        /*0014*/ 	.word	0x00000008


	//----- nvinfo : EIATTR_FRAME_SIZE
	.align		4
.L_7:
        /*0018*/ 	.byte	0x04, 0x11
        /*001a*/ 	.short	(.L_9 - .L_8)
	.align		4
.L_8:
        /*001c*/ 	.word	index@($__internal_1_$__cuda_sm10x_tcgen05_guardrail_trap_phase_invalid_during_alloc)
        /*0020*/ 	.word	0x00000008


	//----- nvinfo : EIATTR_FRAME_SIZE
	.align		4
.L_9:
        /*0024*/ 	.byte	0x04, 0x11
        /*0026*/ 	.short	(.L_11 - .L_10)
	.align		4
.L_10:
        /*0028*/ 	.word	index@($__internal_0_$__cuda_sm10x_tcgen05_guardrail_trap_col_being_dealloced_not_returned_by_alloc)
        /*002c*/ 	.word	0x00000008


	//----- nvinfo : EIATTR_FRAME_SIZE
	.align		4
.L_11:
        /*0030*/ 	.byte	0x04, 0x11
        /*0032*/ 	.short	(.L_13 - .L_12)
	.align		4
.L_12:
        /*0034*/ 	.word	index@(attn_fwd)
        /*0038*/ 	.word	0x00000008


	//----- nvinfo : EIATTR_MIN_STACK_SIZE
	.align		4
.L_13:
        /*003c*/ 	.byte	0x04, 0x12
        /*003e*/ 	.short	(.L_15 - .L_14)
	.align		4
.L_14:
        /*0040*/ 	.word	index@(attn_fwd)
        /*0044*/ 	.word	0x00000008
.L_15:


//--------------------- .nv.info.attn_fwd         --------------------------
	.section	.nv.info.attn_fwd,"",@"SHT_CUDA_INFO"
	.sectionflags	@""
	.align	4


	//----- nvinfo : EIATTR_CUDA_API_VERSION
	.align		4
        /*0000*/ 	.byte	0x04, 0x37
        /*0002*/ 	.short	(.L_17 - .L_16)
.L_16:
        /*0004*/ 	.word	0x00000081


	//----- nvinfo : EIATTR_KPARAM_INFO
	.align		4
.L_17:
        /*0008*/ 	.byte	0x04, 0x17
        /*000a*/ 	.short	(.L_19 - .L_18)
.L_18:
        /*000c*/ 	.word	0x00000000
        /*0010*/ 	.short	0x0019
        /*0012*/ 	.short	0x0080
        /*0014*/ 	.byte	0x00, 0xf4, 0x21, 0x00


	//----- nvinfo : EIATTR_KPARAM_INFO
	.align		4
.L_19:
        /*0018*/ 	.byte	0x04, 0x17
        /*001a*/ 	.short	(.L_21 - .L_20)
.L_20:
        /*001c*/ 	.word	0x00000000
        /*0020*/ 	.short	0x0018
        /*0022*/ 	.short	0x0078
        /*0024*/ 	.byte	0x00, 0xf4, 0x21, 0x00


	//----- nvinfo : EIATTR_KPARAM_INFO
	.align		4
.L_21:
        /*0028*/ 	.byte	0x04, 0x17
        /*002a*/ 	.short	(.L_23 - .L_22)
.L_22:
        /*002c*/ 	.word	0x00000000
        /*0030*/ 	.short	0x0017
        /*0032*/ 	.short	0x0070
        /*0034*/ 	.byte	0x00, 0xf0, 0x11, 0x00


	//----- nvinfo : EIATTR_KPARAM_INFO
	.align		4
.L_23:
        /*0038*/ 	.byte	0x04, 0x17
        /*003a*/ 	.short	(.L_25 - .L_24)
.L_24:
        /*003c*/ 	.word	0x00000000
        /*0040*/ 	.short	0x0016
        /*0042*/ 	.short	0x006c
        /*0044*/ 	.byte	0x00, 0xf0, 0x11, 0x00


	//----- nvinfo : EIATTR_KPARAM_INFO
	.align		4
.L_25:
        /*0048*/ 	.byte	0x04, 0x17
        /*004a*/ 	.short	(.L_27 - .L_26)
.L_26:
        /*004c*/ 	.word	0x00000000
        /*0050*/ 	.short	0x0015
        /*0052*/ 	.short	0x0068
        /*0054*/ 	.byte	0x00, 0xf0, 0x11, 0x00


	//----- nvinfo : EIATTR_KPARAM_INFO
	.align		4
.L_27:
        /*0058*/ 	.byte	0x04, 0x17
        /*005a*/ 	.short	(.L_29 - .L_28)
.L_28:
        /*005c*/ 	.word	0x00000000
        /*0060*/ 	.short	0x0014
        /*0062*/ 	.short	0x0064
        /*0064*/ 	.byte	0x00, 0xf0, 0x11, 0x00


	//----- nvinfo : EIATTR_KPARAM_INFO
	.align		4
.L_29:
        /*0068*/ 	.byte	0x04, 0x17
        /*006a*/ 	.short	(.L_31 - .L_30)
.L_30:
        /*006c*/ 	.word	0x00000000
        /*0070*/ 	.short	0x0013
        /*0072*/ 	.short	0x0060
        /*0074*/ 	.byte	0x00, 0xf0, 0x11, 0x00


	//----- nvinfo : EIATTR_KPARAM_INFO
	.align		4
.L_31:
        /*0078*/ 	.byte	0x04, 0x17
        /*007a*/ 	.short	(.L_33 - .L_32)
.L_32:
        /*007c*/ 	.word	0x00000000
        /*0080*/ 	.short	0x0012
        /*0082*/ 	.short	0x005c
        /*0084*/ 	.byte	0x00, 0xf0, 0x11, 0x00


	//----- nvinfo : EIATTR_KPARAM_INFO
	.align		4
.L_33:
        /*0088*/ 	.byte	0x04, 0x17
        /*008a*/ 	.short	(.L_35 - .L_34)
.L_34:
        /*008c*/ 	.word	0x00000000
        /*0090*/ 	.short	0x0011
        /*0092*/ 	.short	0x0058
        /*0094*/ 	.byte	0x00, 0xf0, 0x11, 0x00


	//----- nvinfo : EIATTR_KPARAM_INFO
	.align		4
.L_35:
        /*0098*/ 	.byte	0x04, 0x17
        /*009a*/ 	.short	(.L_37 - .L_36)
.L_36:
        /*009c*/ 	.word	0x00000000
        /*00a0*/ 	.short	0x0010
        /*00a2*/ 	.short	0x0054
        /*00a4*/ 	.byte	0x00, 0xf0, 0x11, 0x00


	//----- nvinfo : EIATTR_KPARAM_INFO
	.align		4
.L_37:
        /*00a8*/ 	.byte	0x04, 0x17
        /*00aa*/ 	.short	(.L_39 - .L_38)
.L_38:
        /*00ac*/ 	.word	0x00000000
        /*00b0*/ 	.short	0x000f
        /*00b2*/ 	.short	0x0050
        /*00b4*/ 	.byte	0x00, 0xf0, 0x11, 0x00


	//----- nvinfo : EIATTR_KPARAM_INFO
	.align		4
.L_39:
        /*00b8*/ 	.byte	0x04, 0x17
        /*00ba*/ 	.short	(.L_41 - .L_40)
.L_40:
        /*00bc*/ 	.word	0x00000000
        /*00c0*/ 	.short	0x000e
        /*00c2*/ 	.short	0x004c
        /*00c4*/ 	.byte	0x00, 0xf0, 0x11, 0x00


	//----- nvinfo : EIATTR_KPARAM_INFO
	.align		4
.L_41:
        /*00c8*/ 	.byte	0x04, 0x17
        /*00ca*/ 	.short	(.L_43 - .L_42)
.L_42:
        /*00cc*/ 	.word	0x00000000
        /*00d0*/ 	.short	0x000d
        /*00d2*/ 	.short	0x0048
        /*00d4*/ 	.byte	0x00, 0xf0, 0x11, 0x00


	//----- nvinfo : EIATTR_KPARAM_INFO
	.align		4
.L_43:
        /*00d8*/ 	.byte	0x04, 0x17
        /*00da*/ 	.short	(.L_45 - .L_44)
.L_44:
        /*00dc*/ 	.word	0x00000000
        /*00e0*/ 	.short	0x000c
        /*00e2*/ 	.short	0x0044
        /*00e4*/ 	.byte	0x00, 0xf0, 0x11, 0x00


	//----- nvinfo : EIATTR_KPARAM_INFO
	.align		4
.L_45:
        /*00e8*/ 	.byte	0x04, 0x17
        /*00ea*/ 	.short	(.L_47 - .L_46)
.L_46:
        /*00ec*/ 	.word	0x00000000
        /*00f0*/ 	.short	0x000b
        /*00f2*/ 	.short	0x0040
        /*00f4*/ 	.byte	0x00, 0xf0, 0x11, 0x00


	//----- nvinfo : EIATTR_KPARAM_INFO
	.align		4
.L_47:
        /*00f8*/ 	.byte	0x04, 0x17
        /*00fa*/ 	.short	(.L_49 - .L_48)
.L_48:
        /*00fc*/ 	.word	0x00000000
        /*0100*/ 	.short	0x000a
        /*0102*/ 	.short	0x003c
        /*0104*/ 	.byte	0x00, 0xf0, 0x11, 0x00


	//----- nvinfo : EIATTR_KPARAM_INFO
	.align		4
.L_49:
        /*0108*/ 	.byte	0x04, 0x17
        /*010a*/ 	.short	(.L_51 - .L_50)
.L_50:
        /*010c*/ 	.word	0x00000000
        /*0110*/ 	.short	0x0009
        /*0112*/ 	.short	0x0038
        /*0114*/ 	.byte	0x00, 0xf0, 0x11, 0x00


	//----- nvinfo : EIATTR_KPARAM_INFO
	.align		4
.L_51:
        /*0118*/ 	.byte	0x04, 0x17
        /*011a*/ 	.short	(.L_53 - .L_52)
.L_52:
        /*011c*/ 	.word	0x00000000
        /*0120*/ 	.short	0x0008
        /*0122*/ 	.short	0x0034
        /*0124*/ 	.byte	0x00, 0xf0, 0x11, 0x00


	//----- nvinfo : EIATTR_KPARAM_INFO
	.align		4
.L_53:
        /*0128*/ 	.byte	0x04, 0x17
        /*012a*/ 	.short	(.L_55 - .L_54)
.L_54:
        /*012c*/ 	.word	0x00000000
        /*0130*/ 	.short	0x0007
        /*0132*/ 	.short	0x0030
        /*0134*/ 	.byte	0x00, 0xf0, 0x11, 0x00


	//----- nvinfo : EIATTR_KPARAM_INFO
	.align		4
.L_55:
        /*0138*/ 	.byte	0x04, 0x17
        /*013a*/ 	.short	(.L_57 - .L_56)
.L_56:
        /*013c*/ 	.word	0x00000000
        /*0140*/ 	.short	0x0006
        /*0142*/ 	.short	0x002c
        /*0144*/ 	.byte	0x00, 0xf0, 0x11, 0x00


	//----- nvinfo : EIATTR_KPARAM_INFO
	.align		4
.L_57:
        /*0148*/ 	.byte	0x04, 0x17
        /*014a*/ 	.short	(.L_59 - .L_58)
.L_58:
        /*014c*/ 	.word	0x00000000
        /*0150*/ 	.short	0x0005
        /*0152*/ 	.short	0x0028
        /*0154*/ 	.byte	0x00, 0xf0, 0x11, 0x00


	//----- nvinfo : EIATTR_KPARAM_INFO
	.align		4
.L_59:
        /*0158*/ 	.byte	0x04, 0x17
        /*015a*/ 	.short	(.L_61 - .L_60)
.L_60:
        /*015c*/ 	.word	0x00000000
        /*0160*/ 	.short	0x0004
        /*0162*/ 	.short	0x0020
        /*0164*/ 	.byte	0x00, 0xf4, 0x21, 0x00


	//----- nvinfo : EIATTR_KPARAM_INFO
	.align		4
.L_61:
        /*0168*/ 	.byte	0x04, 0x17
        /*016a*/ 	.short	(.L_63 - .L_62)
.L_62:
        /*016c*/ 	.word	0x00000000
        /*0170*/ 	.short	0x0003
        /*0172*/ 	.short	0x0018
        /*0174*/ 	.byte	0x00, 0xf4, 0x21, 0x00


	//----- nvinfo : EIATTR_KPARAM_INFO
	.align		4
.L_63:
        /*0178*/ 	.byte	0x04, 0x17
        /*017a*/ 	.short	(.L_65 - .L_64)
.L_64:
        /*017c*/ 	.word	0x00000000
        /*0180*/ 	.short	0x0002
        /*0182*/ 	.short	0x0010
        /*0184*/ 	.byte	0x00, 0xf4, 0x21, 0x00


	//----- nvinfo : EIATTR_KPARAM_INFO
	.align		4
.L_65:
        /*0188*/ 	.byte	0x04, 0x17
        /*018a*/ 	.short	(.L_67 - .L_66)
.L_66:
        /*018c*/ 	.word	0x00000000
        /*0190*/ 	.short	0x0001
        /*0192*/ 	.short	0x0008
        /*0194*/ 	.byte	0x00, 0xf4, 0x21, 0x00


	//----- nvinfo : EIATTR_KPARAM_INFO
	.align		4
.L_67:
        /*0198*/ 	.byte	0x04, 0x17
        /*019a*/ 	.short	(.L_69 - .L_68)
.L_68:
        /*019c*/ 	.word	0x00000000
        /*01a0*/ 	.short	0x0000
        /*01a2*/ 	.short	0x0000
        /*01a4*/ 	.byte	0x00, 0xf4, 0x21, 0x00


	//----- nvinfo : EIATTR_AT_ENTRY_FRAGMENTS
	.align		4
.L_69:
        /*01a8*/ 	.byte	0x04, 0x4f
        /*01aa*/ 	.short	(.L_71 - .L_70)


	//   ....[0]....
.L_70:
        /*01ac*/ 	.word	0x00000004


	//----- nvinfo : EIATTR_RESERVED_SMEM_USED
	.align		4
.L_71:
        /*01b0*/ 	.byte	0x01, 0x41
	.zero		2


	//----- nvinfo : EIATTR_SPARSE_MMA_MASK
	.align		4
        /*01b4*/ 	.byte	0x03, 0x50
        /*01b6*/ 	.short	0x0000


	//----- nvinfo : EIATTR_TCGEN05_1CTA_USED
	.align		4
        /*01b8*/ 	.byte	0x01, 0x51
	.zero		2


	//----- nvinfo : EIATTR_MAXREG_COUNT
	.align		4
        /*01bc*/ 	.byte	0x03, 0x1b
        /*01be*/ 	.short	0x00ff


	//----- nvinfo : EIATTR_NUM_BARRIERS
	.align		4
        /*01c0*/ 	.byte	0x02, 0x4c
        /*01c2*/ 	.byte	0x01
	.zero		1


	//----- nvinfo : EIATTR_ANNOTATIONS
	.align		4
        /*01c4*/ 	.byte	0x04, 0x55
        /*01c6*/ 	.short	(.L_73 - .L_72)


	//   ....[0]....
.L_72:
        /*01c8*/ 	.word	0x00000001
        /*01cc*/ 	.byte	0x20, 0x0c, 0x00, 0x00, 0x01, 0x00, 0x00, 0x00, 0x00, 0x2b, 0x00, 0x00


	//----- nvinfo : EIATTR_INT_WARP_WIDE_INSTR_OFFSETS
	.align		4
.L_73:
        /*01d8*/ 	.byte	0x04, 0x31
        /*01da*/ 	.short	(.L_75 - .L_74)


	//   ....[0]....
.L_74:
        /*01dc*/ 	.word	0x00002bc0


	//   ....[1]....
        /*01e0*/ 	.word	0x00002bd0


	//   ....[2]....
        /*01e4*/ 	.word	0x00003f80


	//   ....[3]....
        /*01e8*/ 	.word	0x000040e0


	//   ....[4]....
        /*01ec*/ 	.word	0x00006230


	//   ....[5]....
        /*01f0*/ 	.word	0x0000ca20


	//   ....[6]....
        /*01f4*/ 	.word	0x0000ca70


	//----- nvinfo : EIATTR_COOP_GROUP_MASK_REGIDS
	.align		4
.L_75:
        /*01f8*/ 	.byte	0x04, 0x29
        /*01fa*/ 	.short	(.L_77 - .L_76)


	//   ....[0]....
.L_76:
        /*01fc*/ 	.word	0xffffffff


	//   ....[1]....
        /*0200*/ 	.word	0xffffffff


	//   ....[2]....
        /*0204*/ 	.word	0xffffffff


	//   ....[3]....
        /*0208*/ 	.word	0xffffffff


	//----- nvinfo : EIATTR_COOP_GROUP_INSTR_OFFSETS
	.align		4
.L_77:
        /*020c*/ 	.byte	0x04, 0x28
        /*020e*/ 	.short	(.L_79 - .L_78)


	//   ....[0]....
.L_78:
        /*0210*/ 	.word	0x00000070


	//   ....[1]....
        /*0214*/ 	.word	0x00000330


	//   ....[2]....
        /*0218*/ 	.word	0x0000c8b0


	//   ....[3]....
        /*021c*/ 	.word	0x0000cb20


	//----- nvinfo : EIATTR_VRC_CTA_INIT_COUNT
	.align		4
.L_79:
        /*0220*/ 	.byte	0x02, 0x4a
        /*0222*/ 	.byte	0x80
	.zero		1


	//----- nvinfo : EIATTR_MBARRIER_INSTR_OFFSETS
	.align		4
        /*0224*/ 	.byte	0x04, 0x39
        /*0226*/ 	.short	(.L_81 - .L_80)


	//   ....[0]....
.L_80:
        /*0228*/ 	.word	0x000038d0
        /*022c*/ 	.word	0x000000ff
        /*0230*/ 	.word	0x0000b000
        /*0234*/ 	.short	0x0100
        /*0236*/ 	.byte	0x16
	.zero		1


	//   ....[1]....
        /*0238*/ 	.word	0x00003fc0
        /*023c*/ 	.word	0x000000ff
        /*0240*/ 	.word	0x0000b008
        /*0244*/ 	.short	0x0100
        /*0246*/ 	.byte	0x16
	.zero		1


	//   ....[2]....
        /*0248*/ 	.word	0x00004410
        /*024c*/ 	.word	0x000000ff
        /*0250*/ 	.word	0x00009000
        /*0254*/ 	.short	0x0100
        /*0256*/ 	.byte	0x16
	.zero		1


	//   ....[3]....
        /*0258*/ 	.word	0x000047d0
        /*025c*/ 	.word	0x000000ff
        /*0260*/ 	.word	0x00009000
        /*0264*/ 	.short	0x010a
        /*0266*/ 	.byte	0x16
	.zero		1


	//   ....[4]....
        /*0268*/ 	.word	0x00004820
        /*026c*/ 	.word	0x000000ff
        /*0270*/ 	.word	0x00009000
        /*0274*/ 	.short	0x0108
        /*0276*/ 	.byte	0x16
	.zero		1


	//   ....[5]....
        /*0278*/ 	.word	0x00006370
        /*027c*/ 	.word	0x000000ff
        /*0280*/ 	.word	0x0000b010
        /*0284*/ 	.short	0x0100
        /*0286*/ 	.byte	0x16
	.zero		1


	//   ....[6]....
        /*0288*/ 	.word	0x00006590
        /*028c*/ 	.word	0x000000ff
        /*0290*/ 	.word	0x0000b010
        /*0294*/ 	.short	0x010a
        /*0296*/ 	.byte	0x16
	.zero		1


	//   ....[7]....
        /*0298*/ 	.word	0x00006600
        /*029c*/ 	.word	0x000000ff
        /*02a0*/ 	.word	0x0000b010
        /*02a4*/ 	.short	0x0108
        /*02a6*/ 	.byte	0x16
	.zero		1


	//   ....[8]....
        /*02a8*/ 	.word	0x00006620
        /*02ac*/ 	.word	0x000000ff
        /*02b0*/ 	.word	0x00000000
        /*02b4*/ 	.short	0x010a
        /*02b6*/ 	.byte	0x1b
	.zero		1


	//   ....[9]....
        /*02b8*/ 	.word	0x00007ff0
        /*02bc*/ 	.word	0x000000ff
        /*02c0*/ 	.word	0x00000000
        /*02c4*/ 	.short	0x010a
        /*02c6*/ 	.byte	0x1b
	.zero		1


	//   ....[10]....
        /*02c8*/ 	.word	0x00008110
        /*02cc*/ 	.word	0x000000ff
        /*02d0*/ 	.word	0x0000b000
        /*02d4*/ 	.short	0x0108
        /*02d6*/ 	.byte	0x16
	.zero		1


	//   ....[11]....
        /*02d8*/ 	.word	0x00008220
        /*02dc*/ 	.word	0x000000ff
        /*02e0*/ 	.word	0x0000b008
        /*02e4*/ 	.short	0x0108
        /*02e6*/ 	.byte	0x16
	.zero		1


	//   ....[12]....
        /*02e8*/ 	.word	0x0000cb40
        /*02ec*/ 	.word	0x000000ff
        /*02f0*/ 	.word	0x00009000
        /*02f4*/ 	.short	0x010a
        /*02f6*/ 	.byte	0x16
	.zero		1


	//   ....[13]....
        /*02f8*/ 	.word	0x0000cb70
        /*02fc*/ 	.word	0x000000ff
        /*0300*/ 	.word	0x0000b010
        /*0304*/ 	.short	0x010a
        /*0306*/ 	.byte	0x16
	.zero		1


	//   ....[14]....
        /*0308*/ 	.word	0x0000cba0
        /*030c*/ 	.word	0x000000ff
        /*0310*/ 	.word	0x00000000
        /*0314*/ 	.short	0x010a
        /*0316*/ 	.byte	0x1b
	.zero		1


	//   ....[15]....
        /*0318*/ 	.word	0x0000cbd0
        /*031c*/ 	.word	0x000000ff
        /*0320*/ 	.word	0x00000000
        /*0324*/ 	.short	0x010a
        /*0326*/ 	.byte	0x1b
	.zero		1


	//----- nvinfo : EIATTR_NUM_MBARRIERS
	.align		4
.L_81:
        /*0328*/ 	.byte	0x03, 0x38
        /*032a*/ 	.short	0xffff


	//----- nvinfo : EIATTR_EXIT_INSTR_OFFSETS
	.align		4
        /*032c*/ 	.byte	0x04, 0x1c
        /*032e*/ 	.short	(.L_83 - .L_82)


	//   ....[0]....
.L_82:
        /*0330*/ 	.word	0x0000cb30


	//----- nvinfo : EIATTR_REQNTID
	.align		4
.L_83:
        /*0334*/ 	.byte	0x04, 0x10
        /*0336*/ 	.short	(.L_85 - .L_84)
.L_84:
        /*0338*/ 	.word	0x00000080
        /*033c*/ 	.word	0x00000001
        /*0340*/ 	.word	0x00000001


	//----- nvinfo : EIATTR_CRS_STACK_SIZE
	.align		4
.L_85:
        /*0344*/ 	.byte	0x04, 0x1e
        /*0346*/ 	.short	(.L_87 - .L_86)
.L_86:
        /*0348*/ 	.word	0x00000000


	//----- nvinfo : EIATTR_CBANK_PARAM_SIZE
	.align		4
.L_87:
        /*034c*/ 	.byte	0x03, 0x19
        /*034e*/ 	.short	0x0088


	//----- nvinfo : EIATTR_PARAM_CBANK
	.align		4
        /*0350*/ 	.byte	0x04, 0x0a
        /*0352*/ 	.short	(.L_89 - .L_88)
	.align		4
.L_88:
        /*0354*/ 	.word	index@(.nv.constant0.attn_fwd)
        /*0358*/ 	.short	0x0380
        /*035a*/ 	.short	0x0088


	//----- nvinfo : EIATTR_SW_WAR
	.align		4
.L_89:
        /*035c*/ 	.byte	0x04, 0x36
        /*035e*/ 	.short	(.L_91 - .L_90)
.L_90:
        /*0360*/ 	.word	0x00000008
.L_91:


//--------------------- .nv.compat                --------------------------
	.section	.nv.compat,"",@"SHT_CUDA_COMPAT_INFO"
	.align	4
        /*0000*/ 	.byte	0x02, 0x02, 0x02, 0x00, 0x02, 0x05, 0x05, 0x00, 0x02, 0x03, 0x00, 0x00, 0x02, 0x06, 0x01, 0x00


//--------------------- .nv.callgraph             --------------------------
	.section	.nv.callgraph,"",@"SHT_CUDA_CALLGRAPH"
	.align	4
	.sectionentsize	8
	.align		4
        /*0000*/ 	.word	0x00000000
	.align		4
        /*0004*/ 	.word	0xffffffff
	.align		4
        /*0008*/ 	.word	0x00000000
	.align		4
        /*000c*/ 	.word	0xfffffffe
	.align		4
        /*0010*/ 	.word	0x00000000
	.align		4
        /*0014*/ 	.word	0xfffffffd
	.align		4
        /*0018*/ 	.word	0x00000000
	.align		4
        /*001c*/ 	.word	0xfffffffc


//--------------------- .nv.constant4             --------------------------
	.section	.nv.constant4,"a",@progbits
	.align	8
	.align		8
.nv.constant4:
        /*0000*/ 	.dword	_$_str


//--------------------- .text.attn_fwd            --------------------------
	.section	.text.attn_fwd,"ax",@progbits
	.align	128
        .global         attn_fwd
        .type           attn_fwd,@function
        .size           attn_fwd,(.L_x_31 - attn_fwd)
        .other          attn_fwd,@"STO_CUDA_ENTRY STV_DEFAULT"
attn_fwd:
.text.attn_fwd:
[----:B------:R-:W0:Y:S01]  /*0000*/  LDC R1, c[0x0][0x37c] ;  /* 0x0000df00ff017b82 */ /* 0x000e220000000800 */
[----:B------:R-:W1:Y:S01]  /*0010*/  S2R R0, SR_TID.X ;  /* 0x0000000000007919 */ /* 0x000e620000002100 */
[----:B0-----:R-:W-:Y:S02]  /*0020*/  IADD3 R1, PT, PT, R1, -0x8, RZ ;  /* 0xfffffff801017810 */ /* 0x001fe40007ffe0ff */
[----:B-1----:R-:W-:-:S13]  /*0030*/  ISETP.GE.U32.AND P0, PT, R0, 0x20, PT ;  /* 0x000000200000780c */ /* 0x002fda0003f06070 */
[----:B------:R-:W-:Y:S02]  /*0040*/  VOTEU.ANY UP0, P0 ;  /* 0x0000000000ff7886 */ /* 0x000fe40000000100 */
[----:B------:R-:W-:Y:S05]  /*0050*/  BRA.U UP0, `(.L_x_0) ;  /* 0x0000000100b87547 */ /* 0x000fea000b800000 */
[----:B------:R-:W0:Y:S01]  /*0060*/  S2UR UR6, SR_CgaCtaId ;  /* 0x00000000000679c3 */ /* 0x000e220000008800 */
[----:B------:R-:W-:Y:S01]  /*0070*/  NOP ;  /* 0x0000000000007918 */ /* 0x000fe20000000000 */
[----:B------:R-:W-:Y:S02]  /*0080*/  UMOV UR4, 0x40 ;  /* 0x0000004000047882 */ /* 0x000fe40000000000 */
[----:B0-----:R-:W-:-:S09]  /*0090*/  ULEA UR4, UR6, UR4, 0x18 ;  /* 0x0000000406047291 */ /* 0x001fd2000f8ec0ff */
[----:B------:R-:W0:Y:S01]  /*00a0*/  LDS.U8 R0, [UR4] ;  /* 0x00000004ff007984 */ /* 0x000e220008000000 */
[----:B------:R-:W-:Y:S02]  /*00b0*/  UMOV UR4, 0x400 ;  /* 0x0000040000047882 */ /* 0x000fe40000000000 */
[----:B------:R-:W-:Y:S01]  /*00c0*/  ULEA UR4, UR6, UR4, 0x18 ;  /* 0x0000000406047291 */ /* 0x000fe2000f8ec0ff */
[----:B0-----:R-:W-:-:S13]  /*00d0*/  ISETP.NE.AND P0, PT, R0, RZ, PT ;  /* 0x000000ff0000720c */ /* 0x001fda0003f05270 */
[----:B------:R-:W-:Y:S05]  /*00e0*/  @P0 BRA `(.L_x_1) ;  /* 0x00000000007c0947 */ /* 0x000fea0003800000 */
[----:B------:R-:W-:-:S13]  /*00f0*/  ELECT P0, URZ, PT ;  /* 0x0000000000ff782f */ /* 0x000fda0003800000 */
[----:B------:R-:W-:Y:S05]  /*0100*/  @!P0 BRA `(.L_x_2) ;  /* 0x0000000000848947 */ /* 0x000fea0003800000 */
[----:B------:R-:W-:Y:S01]  /*0110*/  UMOV UR5, 0x8 ;  /* 0x0000000800057882 */ /* 0x000fe20000000000 */
[----:B------:R-:W-:Y:S01]  /*0120*/  HFMA2 R4, -RZ, RZ, 0, 5.9604644775390625e-08 ;  /* 0x00000001ff047431 */ /* 0x000fe200000001ff */
[----:B------:R-:W-:-:S03]  /*0130*/  MOV R5, 0xff ;  /* 0x000000ff00057802 */ /* 0x000fc60000000f00 */
[----:B------:R-:W-:Y:S04]  /*0140*/  DEPBAR.LE SB0, 0x36 ;  /* 0x00008d800000791a */ /* 0x000fe80000000000 */
[----:B------:R-:W0:Y:S02]  /*0150*/  UTCATOMSWS.FIND_AND_SET.ALIGN UP1, UR5, UR5 ;  /* 0x00000005000575e3 */ /* 0x000e240008020800 */
[----:B0-----:R-:W-:-:S04]  /*0160*/  PLOP3.LUT P0, PT, PT, PT, UP1, 0x80, 0x8 ;  /* 0x000000000008781c */ /* 0x001fc80003f0f018 */
[----:B------:R-:W-:-:S04]  /*0170*/  SEL R0, RZ, 0xffffffff, !P0 ;  /* 0xffffffffff007807 */ /* 0x000fc80004000000 */
[----:B------:R-:W-:Y:S02]  /*0180*/  ISETP.NE.AND P0, PT, R0, RZ, PT ;  /* 0x000000ff0000720c */ /* 0x000fe40003f05270 */
[----:B------:R-:W-:-:S11]  /*0190*/  MOV R0, UR5 ;  /* 0x0000000500007c02 */ /* 0x000fd60008000f00 */
[----:B------:R-:W-:Y:S05]  /*01a0*/  @P0 BRA `(.L_x_3) ;  /* 0x0000000000240947 */ /* 0x000fea0003800000 */
.L_x_4:
[----:B------:R-:W-:Y:S05]  /*01b0*/  NANOSLEEP 0x64 ;  /* 0x000000640000795d */ /* 0x000fea0003800000 */
[----:B------:R-:W-:-:S05]  /*01c0*/  UMOV UR5, 0x8 ;  /* 0x0000000800057882 */ /* 0x000fca0000000000 */
[----:B------:R-:W-:Y:S04]  /*01d0*/  DEPBAR.LE SB0, 0x36 ;  /* 0x00008d800000791a */ /* 0x000fe80000000000 */
[----:B------:R-:W0:Y:S02]  /*01e0*/  UTCATOMSWS.FIND_AND_SET.ALIGN UP1, UR5, UR5 ;  /* 0x00000005000575e3 */ /* 0x000e240008020800 */
[----:B0-----:R-:W-:-:S04]  /*01f0*/  PLOP3.LUT P0, PT, PT, PT, UP1, 0x80, 0x8 ;  /* 0x000000000008781c */ /* 0x001fc80003f0f018 */
[----:B------:R-:W-:-:S04]  /*0200*/  SEL R0, RZ, 0xffffffff, !P0 ;  /* 0xffffffffff007807 */ /* 0x000fc80004000000 */
[----:B------:R-:W-:Y:S02]  /*0210*/  ISETP.NE.AND P0, PT, R0, RZ, PT ;  /* 0x000000ff0000720c */ /* 0x000fe40003f05270 */
[----:B------:R-:W-:-:S11]  /*0220*/  MOV R0, UR5 ;  /* 0x0000000500007c02 */ /* 0x000fd60008000f00 */
[----:B------:R-:W-:Y:S05]  /*0230*/  @!P0 BRA `(.L_x_4) ;  /* 0xfffffffc00dc8947 */ /* 0x000fea000383ffff */
.L_x_3:
[----:B------:R-:W-:Y:S01]  /*0240*/  IADD3 R3, PT, PT, R0, 0x10, RZ ;  /* 0x0000001000037810 */ /* 0x000fe20007ffe0ff */
[----:B------:R-:W-:Y:S01]  /*0250*/  UMOV UR5, 0x50 ;  /* 0x0000005000057882 */ /* 0x000fe20000000000 */
[----:B------:R-:W-:Y:S01]  /*0260*/  SHF.L.U32 R2, R5, R0, RZ ;  /* 0x0000000005027219 */ /* 0x000fe200000006ff */
[----:B------:R-:W-:Y:S01]  /*0270*/  ULEA UR5, UR6, UR5, 0x18 ;  /* 0x0000000506057291 */ /* 0x000fe2000f8ec0ff */
[----:B------:R-:W-:Y:S02]  /*0280*/  SHF.L.U32 R3, R4, R3, RZ ;  /* 0x0000000304037219 */ /* 0x000fe400000006ff */
[----:B------:R-:W-:Y:S02]  /*0290*/  SHF.L.U32 R0, R0, 0x5, RZ ;  /* 0x0000000500007819 */ /* 0x000fe400000006ff */
[----:B------:R-:W-:-:S05]  /*02a0*/  LOP3.LUT R2, R3, R2, RZ, 0xfc, !PT ;  /* 0x0000000203027212 */ /* 0x000fca00078efcff */
[----:B------:R0:W-:Y:S04]  /*02b0*/  ATOMS.OR RZ, [UR5], R2 ;  /* 0x00000002ffff798c */ /* 0x0001e8000b000005 */
[----:B------:R0:W-:Y:S01]  /*02c0*/  STS [UR4], R0 ;  /* 0x00000000ff007988 */ /* 0x0001e20008000804 */
[----:B------:R-:W-:Y:S05]  /*02d0*/  BRA `(.L_x_2) ;  /* 0x0000000000107947 */ /* 0x000fea0003800000 */
.L_x_1:
[----:B------:R-:W-:Y:S02]  /*02e0*/  MOV R0, 0xffffffff ;  /* 0xffffffff00007802 */ /* 0x000fe40000000f00 */
[----:B------:R-:W-:-:S03]  /*02f0*/  MOV R2, 0x320 ;  /* 0x0000032000027802 */ /* 0x000fc60000000f00 */
[----:B------:R0:W-:Y:S04]  /*0300*/  STS [UR4], R0 ;  /* 0x00000000ff007988 */ /* 0x0001e80008000804 */
[----:B0-----:R-:W-:Y:S05]  /*0310*/  CALL.REL.NOINC `($__internal_1_$__cuda_sm10x_tcgen05_guardrail_trap_phase_invalid_during_alloc) ;  /* 0x000000c800447944 */ /* 0x001fea0003c00000 */
.L_x_2:
[----:B------:R-:W-:Y:S05]  /*0320*/  WARPSYNC.ALL ;  /* 0x0000000000007948 */ /* 0x000fea0003800000 */
[----:B------:R-:W-:Y:S01]  /*0330*/  NOP ;  /* 0x0000000000007918 */ /* 0x000fe20000000000 */
.L_x_0:
[----:B0-----:R-:W0:Y:S01]  /*0340*/  S2R R0, SR_CTAID.X ;  /* 0x0000000000007919 */ /* 0x001e220000002500 */
[----:B------:R-:W1:Y:S01]  /*0350*/  S2UR UR8, SR_CgaCtaId ;  /* 0x00000000000879c3 */ /* 0x000e620000008800 */
[----:B------:R-:W2:Y:S01]  /*0360*/  LDCU.64 UR4, c[0x0][0x3b0] ;  /* 0x00007600ff0477ac */ /* 0x000ea20008000a00 */
[----:B------:R-:W3:Y:S01]  /*0370*/  S2R R3, SR_TID.X ;  /* 0x0000000000037919 */ /* 0x000ee20000002100 */
[----:B------:R-:W-:Y:S01]  /*0380*/  UMOV UR22, 0x400 ;  /* 0x0000040000167882 */ /* 0x000fe20000000000 */
[----:B------:R-:W4:Y:S04]  /*0390*/  LDCU.64 UR28, c[0x0][0x358] ;  /* 0x00006b00ff1c77ac */ /* 0x000f280008000a00 */
[----:B------:R-:W2:Y:S01]  /*03a0*/  S2UR UR23, SR_CTAID.Y ;  /* 0x00000000001779c3 */ /* 0x000ea20000002600 */
[----:B------:R-:W0:Y:S07]  /*03b0*/  LDCU.64 UR6, c[0x0][0x3b0] ;  /* 0x00007600ff0677ac */ /* 0x000e2e0008000a00 */
[----:B------:R-:W4:Y:S01]  /*03c0*/  LDC.64 R6, c[0x0][0x380] ;  /* 0x0000e000ff067b82 */ /* 0x000f220000000a00 */
[----:B-1----:R-:W-:-:S07]  /*03d0*/  ULEA UR22, UR8, UR22, 0x18 ;  /* 0x0000001608167291 */ /* 0x002fce000f8ec0ff */
[----:B------:R-:W-:Y:S01]  /*03e0*/  BAR.SYNC.DEFER_BLOCKING 0x0 ;  /* 0x0000000000007b1d */ /* 0x000fe20000010000 */
[----:B0-----:R-:W-:Y:S01]  /*03f0*/  SHF.L.U32 R2, R0, 0x7, RZ ;  /* 0x0000000700027819 */ /* 0x001fe200000006ff */
[----:B--2---:R-:W-:-:S06]  /*0400*/  UIMAD UR4, UR23, UR4, URZ ;  /* 0x00000004170472a4 */ /* 0x004fcc000f8e02ff */
[----:B------:R-:W0:Y:S01]  /*0410*/  LDC.64 R248, c[0x0][0x380] ;  /* 0x0000e000fff87b82 */ /* 0x000e220000000a00 */
[----:B------:R-:W-:Y:S01]  /*0420*/  UIMAD UR6, UR23, UR6, URZ ;  /* 0x00000006170672a4 */ /* 0x000fe2000f8e02ff */
[----:B---3--:R-:W-:Y:S01]  /*0430*/  LOP3.LUT R134, R2, 0x7f, R3, 0xf8, !PT ;  /* 0x0000007f02867812 */ /* 0x008fe200078ef803 */
[----:B------:R-:W-:-:S04]  /*0440*/  USHF.L.U32 UR9, UR4, 0x1, URZ ;  /* 0x0000000104097899 */ /* 0x000fc800080006ff */
[C---:B------:R-:W-:Y:S01]  /*0450*/  IMAD R2, R134.reuse, UR5, RZ ;  /* 0x0000000586027c24 */ /* 0x040fe2000f8e02ff */
[----:B------:R-:W-:Y:S01]  /*0460*/  UIMAD.WIDE UR4, UR4, 0x2, URZ ;  /* 0x00000002040478a5 */ /* 0x000fe2000f8e02ff */
[----:B------:R-:W1:Y:S01]  /*0470*/  LDC R30, c[0x0][0x3b8] ;  /* 0x0000ee00ff1e7b82 */ /* 0x000e620000000800 */
[----:B------:R-:W-:Y:S01]  /*0480*/  IMAD R0, R134, UR7, RZ ;  /* 0x0000000786007c24 */ /* 0x000fe2000f8e02ff */
[----:B------:R-:W-:Y:S01]  /*0490*/  USHF.L.U32 UR7, UR6, 0x1, URZ ;  /* 0x0000000106077899 */ /* 0x000fe200080006ff */
[C---:B------:R-:W-:Y:S01]  /*04a0*/  SHF.L.U32 R3, R2.reuse, 0x1, RZ ;  /* 0x0000000102037819 */ /* 0x040fe200000006ff */
[----:B------:R-:W-:Y:S02]  /*04b0*/  IMAD.HI R4, R2, 0x2, RZ ;  /* 0x0000000202047827 */ /* 0x000fe400078e02ff */
[----:B------:R-:W-:Y:S01]  /*04c0*/  SHF.L.U32 R5, R0, 0x1, RZ ;  /* 0x0000000100057819 */ /* 0x000fe200000006ff */
[----:B------:R-:W2:Y:S01]  /*04d0*/  LDS R250, [UR22] ;  /* 0x00000016fffa7984 */ /* 0x000ea20008000800 */
[----:B----4-:R-:W-:-:S04]  /*04e0*/  IADD3 R2, P1, P0, R3, UR9, R6 ;  /* 0x0000000903027c10 */ /* 0x010fc8000f83e006 */
[----:B------:R-:W-:Y:S01]  /*04f0*/  IADD3.X R3, PT, PT, R4, UR5, R7, P1, P0 ;  /* 0x0000000504037c10 */ /* 0x000fe20008fe0407 */
[----:B------:R-:W-:Y:S01]  /*0500*/  BAR.SYNC.DEFER_BLOCKING 0x0 ;  /* 0x0000000000007b1d */ /* 0x000fe20000010000 */
[----:B------:R-:W-:Y:S01]  /*0510*/  UIMAD.WIDE UR4, UR6, 0x2, URZ ;  /* 0x00000002060478a5 */ /* 0x000fe2000f8e02ff */
[----:B0-----:R-:W-:-:S04]  /*0520*/  IADD3 R248, P0, P1, R5, UR7, R248 ;  /* 0x0000000705f87c10 */ /* 0x001fc8000f91e0f8 */
[----:B------:R0:W3:Y:S01]  /*0530*/  LDG.E.U16 R2, desc[UR28][R2.64] ;  /* 0x0000001c02027981 */ /* 0x0000e2000c1e1500 */
[C---:B-1----:R-:W-:Y:S01]  /*0540*/  IMAD R5, R30.reuse, 0x82, RZ ;  /* 0x000000821e057824 */ /* 0x042fe200078e02ff */
[-C--:B------:R-:W-:Y:S01]  /*0550*/  LEA R34, P3, R30, R248.reuse, 0x4 ;  /* 0x000000f81e227211 */ /* 0x080fe200078620ff */
[----:B------:R-:W-:Y:S01]  /*0560*/  IMAD.HI R32, R0, 0x2, RZ ;  /* 0x0000000200207827 */ /* 0x000fe200078e02ff */
[C---:B------:R-:W-:Y:S02]  /*0570*/  SHF.L.U32 R13, R30.reuse, 0x5, RZ ;  /* 0x000000051e0d7819 */ /* 0x040fe400000006ff */
[-C--:B------:R-:W-:Y:S01]  /*0580*/  IADD3 RZ, P5, PT, R5, R248.reuse, RZ ;  /* 0x000000f805ff7210 */ /* 0x080fe20007fbe0ff */
[----:B------:R-:W-:Y:S01]  /*0590*/  IMAD R7, R30, 0x84, RZ ;  /* 0x000000841e077824 */ /* 0x000fe200078e02ff */
[----:B------:R-:W-:Y:S01]  /*05a0*/  IADD3.X R32, PT, PT, R32, UR5, R249, P0, P1 ;  /* 0x0000000520207c10 */ /* 0x000fe200087e24f9 */
[C---:B------:R-:W-:Y:S01]  /*05b0*/  IMAD R9, R30.reuse, 0x86, RZ ;  /* 0x000000861e097824 */ /* 0x040fe200078e02ff */
[C---:B------:R-:W-:Y:S01]  /*05c0*/  SHF.L.U32 R5, R30.reuse, 0x3, RZ ;  /* 0x000000031e057819 */ /* 0x040fe200000006ff */
[C---:B------:R-:W-:Y:S01]  /*05d0*/  IMAD R11, R30.reuse, 0x88, RZ ;  /* 0x000000881e0b7824 */ /* 0x040fe200078e02ff */
[-C--:B------:R-:W-:Y:S01]  /*05e0*/  IADD3 RZ, P4, PT, R7, R248.reuse, RZ ;  /* 0x000000f807ff7210 */ /* 0x080fe20007f9e0ff */
[C---:B------:R-:W-:Y:S01]  /*05f0*/  IMAD R41, R30.reuse, 0x90, RZ ;  /* 0x000000901e297824 */ /* 0x040fe200078e02ff */
[-C--:B------:R-:W-:Y:S01]  /*0600*/  IADD3 RZ, P6, PT, R9, R248.reuse, RZ ;  /* 0x000000f809ff7210 */ /* 0x080fe20007fde0ff */
[C---:B------:R-:W-:Y:S01]  /*0610*/  IMAD R7, R30.reuse, 0xa, RZ ;  /* 0x0000000a1e077824 */ /* 0x040fe200078e02ff */
[C---:B------:R-:W-:Y:S01]  /*0620*/  SHF.L.U32 R9, R30.reuse, 0x4, RZ ;  /* 0x000000041e097819 */ /* 0x040fe200000006ff */
[C---:B------:R-:W-:Y:S01]  /*0630*/  IMAD R73, R30.reuse, 0x48, RZ ;  /* 0x000000481e497824 */ /* 0x040fe200078e02ff */
[CC--:B------:R-:W-:Y:S01]  /*0640*/  LEA R36, P1, R30.reuse, R248.reuse, 0x5 ;  /* 0x000000f81e247211 */ /* 0x0c0fe200078228ff */
[C---:B------:R-:W-:Y:S01]  /*0650*/  IMAD R15, R30.reuse, 0x28, RZ ;  /* 0x000000281e0f7824 */ /* 0x040fe200078e02ff */
[-C--:B------:R-:W-:Y:S01]  /*0660*/  IADD3 RZ, P2, PT, R11, R248.reuse, RZ ;  /* 0x000000f80bff7210 */ /* 0x080fe20007f5e0ff */
[C---:B------:R-:W-:Y:S01]  /*0670*/  IMAD R11, R30.reuse, 0x14, RZ ;  /* 0x000000141e0b7824 */ /* 0x040fe200078e02ff */
[C---:B------:R-:W-:Y:S01]  /*0680*/  LEA R38, P0, R30.reuse, R248, 0x6 ;  /* 0x000000f81e267211 */ /* 0x040fe200078030ff */
[C---:B------:R-:W-:Y:S01]  /*0690*/  IMAD R19, R30.reuse, 0x50, RZ ;  /* 0x000000501e137824 */ /* 0x040fe200078e02ff */
[----:B------:R-:W-:Y:S01]  /*06a0*/  LEA.HI.X.SX32 R35, R5, R32, 0x1, P3 ;  /* 0x0000002005237211 */ /* 0x000fe200018f0eff */
[C---:B------:R-:W-:Y:S01]  /*06b0*/  IMAD R23, R30.reuse, 0xa0, RZ ;  /* 0x000000a01e177824 */ /* 0x040fe200078e02ff */
[----:B------:R-:W-:Y:S01]  /*06c0*/  IADD3 R40, P3, PT, R41, R248, RZ ;  /* 0x000000f829287210 */ /* 0x000fe20007f7e0ff */
[C---:B------:R-:W-:Y:S01]  /*06d0*/  IMAD R45, R30.reuse, 0xb0, RZ ;  /* 0x000000b01e2d7824 */ /* 0x040fe200078e02ff */
[----:B------:R-:W-:Y:S01]  /*06e0*/  LEA.HI.X.SX32 R37, R9, R32, 0x1, P1 ;  /* 0x0000002009257211 */ /* 0x000fe200008f0eff */
[C---:B------:R-:W-:Y:S01]  /*06f0*/  IMAD R17, R30.reuse, 0x30, RZ ;  /* 0x000000301e117824 */ /* 0x040fe200078e02ff */
[C---:B0-----:R-:W-:Y:S01]  /*0700*/  LEA R3, R30.reuse, R30, 0x2 ;  /* 0x0000001e1e037211 */ /* 0x041fe200078e10ff */
[C---:B------:R-:W-:Y:S01]  /*0710*/  IMAD R21, R30.reuse, 0x60, RZ ;  /* 0x000000601e157824 */ /* 0x040fe200078e02ff */
[----:B------:R-:W-:Y:S01]  /*0720*/  LEA.HI.X.SX32 R39, R13, R32, 0x1, P0 ;  /* 0x000000200d277211 */ /* 0x000fe200000f0eff */
[C---:B------:R-:W-:Y:S01]  /*0730*/  IMAD R140, R30.reuse, 0x58, RZ ;  /* 0x000000581e8c7824 */ /* 0x040fe200078e02ff */
[----:B------:R-:W-:Y:S01]  /*0740*/  IADD3 R4, P0, PT, R11, R248, RZ ;  /* 0x000000f80b047210 */ /* 0x000fe20007f1e0ff */
        /* <DEDUP_REMOVED lines=9> */
[C---:B------:R-:W-:Y:S01]  /*07e0*/  SHF.L.U32 R31, R30.reuse, 0x6, RZ ;  /* 0x000000061e1f7819 */ /* 0x040fe200000006ff */
[C---:B------:R-:W-:Y:S01]  /*07f0*/  IMAD R51, R30.reuse, 0xe0, RZ ;  /* 0x000000e01e337824 */ /* 0x040fe200078e02ff */
[----:B------:R0:W5:Y:S01]  /*0800*/  LDG.E.U16 R252, desc[UR28][R34.64] ;  /* 0x0000001c22fc7981 */ /* 0x000162000c1e1500 */
[----:B------:R-:W-:-:S02]  /*0810*/  IMAD R167, R30, 0x1c, RZ ;  /* 0x0000001c1ea77824 */ /* 0x000fc400078e02ff */
[C---:B------:R-:W-:Y:S01]  /*0820*/  IMAD R201, R30.reuse, 0xf2, RZ ;  /* 0x000000f21ec97824 */ /* 0x040fe200078e02ff */
[----:B------:R1:W5:Y:S01]  /*0830*/  LDG.E.U16 R251, desc[UR28][R36.64] ;  /* 0x0000001c24fb7981 */ /* 0x000362000c1e1500 */
[C---:B------:R-:W-:Y:S02]  /*0840*/  IMAD R27, R30.reuse, 0x70, RZ ;  /* 0x000000701e1b7824 */ /* 0x040fe400078e02ff */
[C---:B------:R-:W-:Y:S01]  /*0850*/  IMAD R145, R30.reuse, 0x79, RZ ;  /* 0x000000791e917824 */ /* 0x040fe200078e02ff */
[----:B------:R4:W5:Y:S01]  /*0860*/  LDG.E.U16 R0, desc[UR28][R38.64] ;  /* 0x0000001c26007981 */ /* 0x000962000c1e1500 */
[C---:B------:R-:W-:Y:S02]  /*0870*/  IMAD R53, R30.reuse, 0xf0, RZ ;  /* 0x000000f01e357824 */ /* 0x040fe400078e02ff */
[C---:B------:R-:W-:Y:S01]  /*0880*/  IMAD R65, R30.reuse, 0x24, RZ ;  /* 0x000000241e417824 */ /* 0x040fe200078e02ff */
[----:B------:R0:W5:Y:S01]  /*0890*/  LDG.E.U16 R135, desc[UR28][R40.64] ;  /* 0x0000001c28877981 */ /* 0x000162000c1e1500 */
[----:B------:R-:W-:-:S02]  /*08a0*/  IMAD R29, R30, 0x8a, RZ ;  /* 0x0000008a1e1d7824 */ /* 0x000fc400078e02ff */
[C---:B------:R-:W-:Y:S02]  /*08b0*/  IMAD R69, R30.reuse, 0x1a, RZ ;  /* 0x0000001a1e457824 */ /* 0x040fe400078e02ff */
[C---:B------:R-:W-:Y:S02]  /*08c0*/  IMAD R67, R30.reuse, 0xd, RZ ;  /* 0x0000000d1e437824 */ /* 0x040fe400078e02ff */
[C---:B------:R-:W-:Y:S02]  /*08d0*/  IMAD R71, R30.reuse, 0x34, RZ ;  /* 0x000000341e477824 */ /* 0x040fe400078e02ff */
[C---:B------:R-:W-:Y:S01]  /*08e0*/  IMAD R223, R30.reuse, 0x94, RZ ;  /* 0x000000941edf7824 */ /* 0x040fe200078e02ff */
[C---:B------:R-:W-:Y:S01]  /*08f0*/  SHF.L.U32 R143, R30.reuse, 0x1, RZ ;  /* 0x000000011e8f7819 */ /* 0x040fe200000006ff */
[C---:B------:R-:W-:Y:S02]  /*0900*/  IMAD R142, R30.reuse, 0x78, RZ ;  /* 0x000000781e8e7824 */ /* 0x040fe400078e02ff */
[----:B------:R-:W-:-:S02]  /*0910*/  IMAD R133, R30, 0x6, RZ ;  /* 0x000000061e857824 */ /* 0x000fc400078e02ff */
[C---:B------:R-:W-:Y:S01]  /*0920*/  IMAD R139, R30.reuse, 0x16, RZ ;  /* 0x000000161e8b7824 */ /* 0x040fe200078e02ff */
[CC--:B------:R-:W-:Y:S01]  /*0930*/  LEA R115, R30.reuse, R30.reuse, 0x1 ;  /* 0x0000001e1e737211 */ /* 0x0c0fe200078e08ff */
[C---:B------:R-:W-:Y:S02]  /*0940*/  IMAD R33, R30.reuse, 0x8c, RZ ;  /* 0x0000008c1e217824 */ /* 0x040fe400078e02ff */
[C---:B------:R-:W-:Y:S01]  /*0950*/  IMAD R152, R30.reuse, 0x98, RZ ;  /* 0x000000981e987824 */ /* 0x040fe200078e02ff */
[C---:B------:R-:W-:Y:S01]  /*0960*/  SHF.L.U32 R147, R30.reuse, 0x2, RZ ;  /* 0x000000021e937819 */ /* 0x040fe200000006ff */
[C---:B------:R-:W-:Y:S01]  /*0970*/  IMAD R43, R30.reuse, 0x8e, RZ ;  /* 0x0000008e1e2b7824 */ /* 0x040fe200078e02ff */
[CC--:B------:R-:W-:Y:S01]  /*0980*/  LEA R171, R30.reuse, -R30.reuse, 0x3 ;  /* 0x8000001e1eab7211 */ /* 0x0c0fe200078e18ff */
[C---:B------:R-:W-:Y:S01]  /*0990*/  IMAD R129, R30.reuse, 0x92, RZ ;  /* 0x000000921e817824 */ /* 0x040fe200078e02ff */
[C---:B------:R-:W-:Y:S01]  /*09a0*/  LEA R183, R30.reuse, -R30, 0x7 ;  /* 0x8000001e1eb77211 */ /* 0x040fe200078e38ff */
[----:B------:R-:W-:-:S02]  /*09b0*/  IMAD R131, R30, 0xa2, RZ ;  /* 0x000000a21e837824 */ /* 0x000fc400078e02ff */
[C---:B------:R-:W-:Y:S01]  /*09c0*/  IMAD R187, R30.reuse, 0x2e, RZ ;  /* 0x0000002e1ebb7824 */ /* 0x040fe200078e02ff */
[CC--:B------:R-:W-:Y:S01]  /*09d0*/  LEA R189, R30.reuse, -R30.reuse, 0x4 ;  /* 0x8000001e1ebd7211 */ /* 0x0c0fe200078e20ff */
[C---:B------:R-:W-:Y:S02]  /*09e0*/  IMAD R141, R30.reuse, 0xb2, RZ ;  /* 0x000000b21e8d7824 */ /* 0x040fe400078e02ff */
[C---:B------:R-:W-:Y:S02]  /*09f0*/  IMAD R196, R30.reuse, 0x9a, RZ ;  /* 0x0000009a1ec47824 */ /* 0x040fe400078e02ff */
[C---:B------:R-:W-:Y:S02]  /*0a00*/  IMAD R247, R30.reuse, 0xda, RZ ;  /* 0x000000da1ef77824 */ /* 0x040fe400078e02ff */
[C---:B------:R-:W-:Y:S02]  /*0a10*/  IMAD R200, R30.reuse, 0xaa, RZ ;  /* 0x000000aa1ec87824 */ /* 0x040fe400078e02ff */
[C---:B------:R-:W-:Y:S01]  /*0a20*/  IMAD R211, R30.reuse, 0x47, RZ ;  /* 0x000000471ed37824 */ /* 0x040fe200078e02ff */
[C---:B------:R-:W-:Y:S01]  /*0a30*/  LEA R199, R30.reuse, -R30, 0x5 ;  /* 0x8000001e1ec77211 */ /* 0x040fe200078e28ff */
[C---:B------:R-:W-:Y:S01]  /*0a40*/  IMAD R61, R30.reuse, 0x59, RZ ;  /* 0x000000591e3d7824 */ /* 0x040fe200078e02ff */
[----:B------:R-:W0:Y:S01]  /*0a50*/  LDCU.64 UR4, c[0x0][0x3b0] ;  /* 0x00007600ff0477ac */ /* 0x000e220008000a00 */
[C---:B------:R-:W-:Y:S01]  /*0a60*/  IMAD R153, R30.reuse, 0xc2, RZ ;  /* 0x000000c21e997824 */ /* 0x040fe200078e02ff */
[----:B------:R-:W5:Y:S01]  /*0a70*/  LDG.E.U16 R4, desc[UR28][R4.64] ;  /* 0x0000001c04047981 */ /* 0x000f62000c1e1500 */
[----:B------:R-:W-:-:S02]  /*0a80*/  IMAD R77, R30, 0x61, RZ ;  /* 0x000000611e4d7824 */ /* 0x000fc400078e02ff */
[C---:B------:R-:W-:Y:S02]  /*0a90*/  IMAD R157, R30.reuse, 0xd2, RZ ;  /* 0x000000d21e9d7824 */ /* 0x040fe400078e02ff */
[C---:B------:R-:W-:Y:S02]  /*0aa0*/  IMAD R85, R30.reuse, 0x69, RZ ;  /* 0x000000691e557824 */ /* 0x040fe400078e02ff */
[C---:B------:R-:W-:Y:S02]  /*0ab0*/  IMAD R163, R30.reuse, 0xe2, RZ ;  /* 0x000000e21ea37824 */ /* 0x040fe400078e02ff */
[C---:B------:R-:W-:Y:S02]  /*0ac0*/  IMAD R87, R30.reuse, 0x71, RZ ;  /* 0x000000711e577824 */ /* 0x040fe400078e02ff */
[C---:B------:R-:W-:Y:S02]  /*0ad0*/  IMAD R63, R30.reuse, 0x12, RZ ;  /* 0x000000121e3f7824 */ /* 0x040fe400078e02ff */
        /* <DEDUP_REMOVED lines=19> */
[C---:B------:R-:W-:Y:S01]  /*0c10*/  IMAD R155, R30.reuse, 0x54, RZ ;  /* 0x000000541e9b7824 */ /* 0x040fe200078e02ff */
[----:B---3--:R3:W-:Y:S02]  /*0c20*/  STL [R1], R2 ;  /* 0x0000000201007387 */ /* 0x0087e40000100800 */
[----:B---3--:R-:W-:Y:S02]  /*0c30*/  IADD3 R2, P1, PT, R7, R248, RZ ;  /* 0x000000f807027210 */ /* 0x008fe40007f3e0ff */
[-C--:B------:R-:W-:Y:S02]  /*0c40*/  LEA.HI.X.SX32 R7, R11, R32.reuse, 0x1, P3 ;  /* 0x000000200b077211 */ /* 0x080fe400018f0eff */
[----:B------:R-:W-:Y:S02]  /*0c50*/  LEA.HI.X.SX32 R3, R3, R32, 0x1, P1 ;  /* 0x0000002003037211 */ /* 0x000fe400008f0eff */
[-C--:B------:R-:W-:Y:S01]  /*0c60*/  IADD3 R8, P1, PT, R19, R248.reuse, RZ ;  /* 0x000000f813087210 */ /* 0x080fe20007f3e0ff */
        /* <DEDUP_REMOVED lines=10> */
[----:B------:R-:W-:Y:S01]  /*0d10*/  IMAD R172, R30, 0x3a, RZ ;  /* 0x0000003a1eac7824 */ /* 0x000fe200078e02ff */
[----:B------:R-:W-:Y:S01]  /*0d20*/  LEA.HI.X.SX32 R13, R140, R32, 0x1, P3 ;  /* 0x000000208c0d7211 */ /* 0x000fe200018f0eff */
[C---:B------:R-:W-:Y:S01]  /*0d30*/  IMAD R99, R30.reuse, 0x96, RZ ;  /* 0x000000961e637824 */ /* 0x040fe200078e02ff */
[----:B------:R-:W-:Y:S01]  /*0d40*/  IADD3 R18, P3, PT, R47, R248, RZ ;  /* 0x000000f82f127210 */ /* 0x000fe20007f7e0ff */
[----:B------:R-:W-:Y:S01]  /*0d50*/  IMAD R180, R30, 0x7a, RZ ;  /* 0x0000007a1eb47824 */ /* 0x000fe200078e02ff */
        /* <DEDUP_REMOVED lines=8> */
[-C--:B------:R-:W-:Y:S01]  /*0de0*/  LEA.HI.X.SX32 R19, R21, R32.reuse, 0x1, P3 ;  /* 0x0000002015137211 */ /* 0x080fe200018f0eff */
[C---:B------:R-:W-:Y:S01]  /*0df0*/  IMAD R106, R30.reuse, 0xb6, RZ ;  /* 0x000000b61e6a7824 */ /* 0x040fe200078e02ff */
[----:B------:R-:W-:Y:S01]  /*0e00*/  LEA.HI.X.SX32 R21, R81, R32, 0x1, P1 ;  /* 0x0000002051157211 */ /* 0x000fe200008f0eff */
[C---:B------:R-:W-:Y:S01]  /*0e10*/  IMAD R103, R30.reuse, 0x53, RZ ;  /* 0x000000531e677824 */ /* 0x040fe200078e02ff */
        /* <DEDUP_REMOVED lines=12> */
[-C--:B------:R-:W-:Y:S01]  /*0ee0*/  IADD3 RZ, P1, PT, R29, R248.reuse, RZ ;  /* 0x000000f81dff7210 */ /* 0x080fe20007f3e0ff */
[C---:B------:R-:W-:Y:S01]  /*0ef0*/  IMAD R161, R30.reuse, 0x36, RZ ;  /* 0x000000361ea17824 */ /* 0x040fe200078e02ff */
[C---:B------:R-:W-:Y:S01]  /*0f00*/  LEA RZ, P3, R30.reuse, R248, 0x7 ;  /* 0x000000f81eff7211 */ /* 0x040fe200078638ff */
[----:B------:R-:W-:Y:S01]  /*0f10*/  IMAD R149, R30, 0x26, RZ ;  /* 0x000000261e957824 */ /* 0x000fe200078e02ff */
[----:B------:R-:W-:Y:S01]  /*0f20*/  LEA.HI.X.SX32 R29, R142, R32, 0x1, P0 ;  /* 0x000000208e1d7211 */ /* 0x000fe200000f0eff */
[C---:B------:R-:W-:Y:S01]  /*0f30*/  IMAD R117, R30.reuse, 0xb, RZ ;  /* 0x0000000b1e757824 */ /* 0x040fe200078e02ff */
[----:B------:R-:W-:Y:S01]  /*0f40*/  IADD3 RZ, P0, PT, R33, R248, RZ ;  /* 0x000000f821ff7210 */ /* 0x000fe20007f1e0ff */
[C---:B------:R-:W-:Y:S01]  /*0f50*/  IMAD R207, R30.reuse, 0x46, RZ ;  /* 0x000000461ecf7824 */ /* 0x040fe200078e02ff */
[C---:B------:R-:W-:Y:S01]  /*0f60*/  LEA R33, R30.reuse, R30, 0x6 ;  /* 0x0000001e1e217211 */ /* 0x040fe200078e30ff */
[C---:B------:R-:W-:Y:S01]  /*0f70*/  IMAD R121, R30.reuse, 0x1b, RZ ;  /* 0x0000001b1e797824 */ /* 0x040fe200078e02ff */
[----:B------:R-:W-:Y:S01]  /*0f80*/  LEA.HI.X.SX32 R31, R31, R32, 0x1, P3 ;  /* 0x000000201f1f7211 */ /* 0x000fe200018f0eff */
[C---:B------:R-:W-:Y:S01]  /*0f90*/  IMAD R119, R30.reuse, 0x13, RZ ;  /* 0x000000131e777824 */ /* 0x040fe200078e02ff */
[----:B------:R-:W-:Y:S01]  /*0fa0*/  IADD3 RZ, P3, PT, R43, R248, RZ ;  /* 0x000000f82bff7210 */ /* 0x000fe20007f7e0ff */
[C---:B------:R-:W-:Y:S01]  /*0fb0*/  IMAD R43, R30.reuse, 0x49, RZ ;  /* 0x000000491e2b7824 */ /* 0x040fe200078e02ff */
[----:B------:R-:W-:Y:S01]  /*0fc0*/  LEA.HI.X.SX32 R33, R33, R32, 0x1, P5 ;  /* 0x0000002021217211 */ /* 0x000fe200028f0eff */
[C---:B------:R-:W-:Y:S01]  /*0fd0*/  IMAD R150, R30.reuse, 0x66, RZ ;  /* 0x000000661e967824 */ /* 0x040fe200078e02ff */
[----:B0-----:R-:W-:Y:S01]  /*0fe0*/  IADD3 R34, P5, PT, R129, R248, RZ ;  /* 0x000000f881227210 */ /* 0x001fe20007fbe0ff */
[C---:B------:R-:W-:Y:S01]  /*0ff0*/  IMAD R219, R30.reuse, 0x56, RZ ;  /* 0x000000561edb7824 */ /* 0x040fe200078e02ff */
[C---:B------:R-:W-:Y:S01]  /*1000*/  LEA R47, R30.reuse, R30, 0x3 ;  /* 0x0000001e1e2f7211 */ /* 0x040fe200078e18ff */
[C---:B------:R-:W-:Y:S01]  /*1010*/  IMAD R123, R30.reuse, 0x23, RZ ;  /* 0x000000231e7b7824 */ /* 0x040fe200078e02ff */
[----:B------:R-:W-:Y:S01]  /*1020*/  LEA.HI.X.SX32 R35, R43, R32, 0x1, P5 ;  /* 0x000000202b237211 */ /* 0x000fe200028f0eff */
[C---:B------:R-:W-:Y:S01]  /*1030*/  IMAD R104, R30.reuse, 0x76, RZ ;  /* 0x000000761e687824 */ /* 0x040fe200078e02ff */
[----:B-1----:R-:W-:Y:S01]  /*1040*/  IADD3 R36, P5, PT, R131, R248, RZ ;  /* 0x000000f883247210 */ /* 0x002fe20007fbe0ff */
[C---:B------:R-:W-:Y:S01]  /*1050*/  IMAD R127, R30.reuse, 0x33, RZ ;  /* 0x000000331e7f7824 */ /* 0x040fe200078e02ff */
[C---:B------:R-:W-:Y:S01]  /*1060*/  LEA R49, R30.reuse, R30, 0x4 ;  /* 0x0000001e1e317211 */ /* 0x040fe200078e20ff */
[C---:B------:R-:W-:Y:S01]  /*1070*/  IMAD R51, R30.reuse, 0x19, RZ ;  /* 0x000000191e337824 */ /* 0x040fe200078e02ff */
[----:B------:R-:W-:Y:S01]  /*1080*/  LEA.HI.X.SX32 R37, R45, R32, 0x1, P5 ;  /* 0x000000202d257211 */ /* 0x000fe200028f0eff */
[C---:B------:R-:W-:Y:S01]  /*1090*/  IMAD R125, R30.reuse, 0x2b, RZ ;  /* 0x0000002b1e7d7824 */ /* 0x040fe200078e02ff */
[----:B----4-:R-:W-:Y:S01]  /*10a0*/  IADD3 R38, P5, PT, R141, R248, RZ ;  /* 0x000000f88d267210 */ /* 0x010fe20007fbe0ff */
[C---:B------:R-:W-:Y:S01]  /*10b0*/  IMAD R137, R30.reuse, 0xc, RZ ;  /* 0x0000000c1e897824 */ /* 0x040fe200078e02ff */
[C---:B------:R-:W-:Y:S01]  /*10c0*/  LEA R53, R30.reuse, R30, 0x5 ;  /* 0x0000001e1e357211 */ /* 0x040fe200078e28ff */
        /* <DEDUP_REMOVED lines=10> */
[----:B------:R-:W-:Y:S01]  /*1170*/  IMAD R141, R30, 0x2c, RZ ;  /* 0x0000002c1e8d7824 */ /* 0x000fe200078e02ff */
        /* <DEDUP_REMOVED lines=47> */
[----:B------:R-:W-:Y:S01]  /*1470*/  IMAD R243, R30, 0xfa, RZ ;  /* 0x000000fa1ef37824 */ /* 0x000fe200078e02ff */
        /* <DEDUP_REMOVED lines=40> */
[C---:B------:R-:W-:Y:S01]  /*1700*/  LEA R72, P5, R30.reuse, R248, 0x2 ;  /* 0x000000f81e487211 */ /* 0x040fe200078a10ff */
[----:B------:R-:W-:Y:S01]  /*1710*/  IMAD R206, R30, 0x57, RZ ;  /* 0x000000571ece7824 */ /* 0x000fe200078e02ff */
[-C--:B------:R-:W-:Y:S01]  /*1720*/  LEA.HI.X.SX32 R81, R176, R32.reuse, 0x1, P4 ;  /* 0x00000020b0517211 */ /* 0x080fe200020f0eff */
[----:B------:R0:W5:Y:S01]  /*1730*/  LDG.E.U16 R2, desc[UR28][R2.64] ;  /* 0x0000001c02027981 */ /* 0x000162000c1e1500 */
[----:B------:R-:W-:-:S02]  /*1740*/  LEA.HI.X.SX32 R73, R143, R32, 0x1, P5 ;  /* 0x000000208f497211 */ /* 0x000fc400028f0eff */
[-C--:B------:R-:W-:Y:S01]  /*1750*/  IADD3 R78, P5, PT, R227, R248.reuse, RZ ;  /* 0x000000f8e34e7210 */ /* 0x080fe20007fbe0ff */
[----:B------:R-:W-:Y:S01]  /*1760*/  UIMAD UR4, UR23, UR4, URZ ;  /* 0x00000004170472a4 */ /* 0x000fe2000f8e02ff */
[----:B------:R-:W-:Y:S01]  /*1770*/  IADD3 R84, P4, PT, R237, R248, RZ ;  /* 0x000000f8ed547210 */ /* 0x000fe20007f9e0ff */
[----:B------:R-:W5:Y:S01]  /*1780*/  LDG.E.U16 R6, desc[UR28][R6.64] ;  /* 0x0000001c06067981 */ /* 0x000f62000c1e1500 */
[----:B------:R-:W-:Y:S02]  /*1790*/  LEA.HI.X.SX32 R79, R79, R32, 0x1, P5 ;  /* 0x000000204f4f7211 */ /* 0x000fe400028f0eff */
[----:B------:R-:W-:Y:S01]  /*17a0*/  IADD3 R82, P5, PT, R235, R248, RZ ;  /* 0x000000f8eb527210 */ /* 0x000fe20007fbe0ff */
[----:B------:R-:W5:Y:S01]  /*17b0*/  LDG.E.U16 R8, desc[UR28][R8.64] ;  /* 0x0000001c08087981 */ /* 0x000f62000c1e1500 */
[-C--:B------:R-:W-:Y:S02]  /*17c0*/  LEA.HI.X.SX32 R85, R178, R32.reuse, 0x1, P4 ;  /* 0x00000020b2557211 */ /* 0x080fe400020f0eff */
[----:B------:R-:W-:Y:S01]  /*17d0*/  LEA.HI.X.SX32 R83, R83, R32, 0x1, P5 ;  /* 0x0000002053537211 */ /* 0x000fe200028f0eff */
[----:B------:R-:W5:Y:S01]  /*17e0*/  LDG.E.U16 R10, desc[UR28][R10.64] ;  /* 0x0000001c0a0a7981 */ /* 0x000f62000c1e1500 */
[----:B------:R-:W-:-:S02]  /*17f0*/  IADD3 R86, P5, PT, R86, R248, RZ ;  /* 0x000000f856567210 */ /* 0x000fc40007fbe0ff */
[----:B------:R-:W-:Y:S01]  /*1800*/  IADD3 R88, P4, PT, R151, R248, RZ ;  /* 0x000000f897587210 */ /* 0x000fe20007f9e0ff */
[----:B------:R-:W5:Y:S01]  /*1810*/  LDG.E.U16 R12, desc[UR28][R12.64] ;  /* 0x0000001c0c0c7981 */ /* 0x000f62000c1e1500 */
[----:B------:R-:W-:Y:S02]  /*1820*/  LEA.HI.X.SX32 R87, R233, R32, 0x1, P5 ;  /* 0x00000020e9577211 */ /* 0x000fe400028f0eff */
[----:B------:R-:W-:Y:S01]  /*1830*/  IADD3 R90, P5, PT, R93, R248, RZ ;  /* 0x000000f85d5a7210 */ /* 0x000fe20007fbe0ff */
[----:B------:R-:W5:Y:S01]  /*1840*/  LDG.E.U16 R14, desc[UR28][R14.64] ;  /* 0x0000001c0e0e7981 */ /* 0x000f62000c1e1500 */
[----:B------:R-:W-:Y:S02]  /*1850*/  LEA.HI.X.SX32 R89, R89, R32, 0x1, P4 ;  /* 0x0000002059597211 */ /* 0x000fe400020f0eff */
[----:B------:R-:W-:Y:S01]  /*1860*/  IADD3 R92, P4, PT, R155, R248, RZ ;  /* 0x000000f89b5c7210 */ /* 0x000fe20007f9e0ff */
[----:B------:R-:W5:Y:S01]  /*1870*/  LDG.E.U16 R16, desc[UR28][R16.64] ;  /* 0x0000001c10107981 */ /* 0x000f62000c1e1500 */
[----:B------:R-:W-:-:S02]  /*1880*/  LEA.HI.X.SX32 R91, R91, R32, 0x1, P5 ;  /* 0x000000205b5b7211 */ /* 0x000fc400028f0eff */
        /* <DEDUP_REMOVED lines=18> */
[----:B------:R-:W-:Y:S02]  /*19b0*/  IADD3 R110, P5, PT, R110, R248, RZ ;  /* 0x000000f86e6e7210 */ /* 0x000fe40007fbe0ff */
[-C--:B------:R-:W-:Y:S01]  /*19c0*/  LEA.HI.X.SX32 R211, R211, R32.reuse, 0x1, P3 ;  /* 0x00000020d3d37211 */ /* 0x080fe200018f0eff */
[----:B------:R-:W-:Y:S01]  /*19d0*/  IMAD R227, R30, 0xdc, RZ ;  /* 0x000000dc1ee37824 */ /* 0x000fe200078e02ff */
[----:B------:R-:W-:Y:S01]  /*19e0*/  LEA.HI.X.SX32 R109, R109, R32, 0x1, P4 ;  /* 0x000000206d6d7211 */ /* 0x000fe200020f0eff */
[----:B------:R-:W5:Y:S01]  /*19f0*/  LDG.E.U16 R34, desc[UR28][R34.64] ;  /* 0x0000001c22227981 */ /* 0x000f62000c1e1500 */
[----:B------:R-:W-:Y:S02]  /*1a00*/  IADD3 R114, P4, PT, R133, R248, RZ ;  /* 0x000000f885727210 */ /* 0x000fe40007f9e0ff */
[----:B------:R-:W-:Y:S01]  /*1a10*/  LEA.HI.X.SX32 R111, R111, R32, 0x1, P5 ;  /* 0x000000206f6f7211 */ /* 0x000fe200028f0eff */
[----:B------:R-:W5:Y:S01]  /*1a20*/  LDG.E.U16 R36, desc[UR28][R36.64] ;  /* 0x0000001c24247981 */ /* 0x000f62000c1e1500 */
[----:B------:R-:W-:-:S02]  /*1a30*/  IADD3 R116, P5, PT, R139, R248, RZ ;  /* 0x000000f88b747210 */ /* 0x000fc40007fbe0ff */
[----:B------:R-:W-:Y:S01]  /*1a40*/  LEA.HI.X.SX32 R115, R115, R32, 0x1, P4 ;  /* 0x0000002073737211 */ /* 0x000fe200020f0eff */
[----:B------:R-:W5:Y:S01]  /*1a50*/  LDG.E.U16 R38, desc[UR28][R38.64] ;  /* 0x0000001c26267981 */ /* 0x000f62000c1e1500 */
[----:B------:R-:W-:Y:S02]  /*1a60*/  IADD3 R120, P4, PT, R161, R248, RZ ;  /* 0x000000f8a1787210 */ /* 0x000fe40007f9e0ff */
        /* <DEDUP_REMOVED lines=21> */
[-C--:B------:R-:W-:Y:S01]  /*1bc0*/  LEA.HI.X.SX32 R141, R141, R32.reuse, 0x1, P4 ;  /* 0x000000208d8d7211 */ /* 0x080fe200020f0eff */
[----:B------:R-:W5:Y:S01]  /*1bd0*/  LDG.E.U16 R56, desc[UR28][R56.64] ;  /* 0x0000001c38387981 */ /* 0x000f62000c1e1500 */
[----:B------:R-:W-:-:S02]  /*1be0*/  LEA.HI.X.SX32 R139, R139, R32, 0x1, P6 ;  /* 0x000000208b8b7211 */ /* 0x000fc400030f0eff */
[-C--:B------:R-:W-:Y:S01]  /*1bf0*/  LEA R146, P4, R30, R248.reuse, 0x3 ;  /* 0x000000f81e927211 */ /* 0x080fe200078818ff */
[----:B------:R-:W5:Y:S01]  /*1c00*/  LDG.E.U16 R58, desc[UR28][R58.64] ;  /* 0x0000001c3a3a7981 */ /* 0x000f62000c1e1500 */
[----:B------:R-:W-:Y:S02]  /*1c10*/  IADD3 R144, P6, PT, R143, R248, RZ ;  /* 0x000000f88f907210 */ /* 0x000fe40007fde0ff */
[-C--:B------:R-:W-:Y:S01]  /*1c20*/  LEA.HI.X.SX32 R143, R184, R32.reuse, 0x1, P5 ;  /* 0x00000020b88f7211 */ /* 0x080fe200028f0eff */
[----:B------:R-:W5:Y:S01]  /*1c30*/  LDG.E.U16 R76, desc[UR28][R76.64] ;  /* 0x0000001c4c4c7981 */ /* 0x000f62000c1e1500 */
[----:B------:R-:W-:Y:S02]  /*1c40*/  LEA.HI.X.SX32 R151, R151, R32, 0x1, P2 ;  /* 0x0000002097977211 */ /* 0x000fe400010f0eff */
[-C--:B------:R-:W-:Y:S01]  /*1c50*/  IADD3 R148, P5, PT, R153, R248.reuse, RZ ;  /* 0x000000f899947210 */ /* 0x080fe20007fbe0ff */
[----:B------:R-:W5:Y:S01]  /*1c60*/  LDG.E.U16 R106, desc[UR28][R106.64] ;  /* 0x0000001c6a6a7981 */ /* 0x000f62000c1e1500 */
[----:B------:R-:W-:-:S02]  /*1c70*/  IADD3 R152, P2, PT, R152, R248, RZ ;  /* 0x000000f898987210 */ /* 0x000fc40007f5e0ff */
[----:B------:R-:W-:Y:S01]  /*1c80*/  LEA.HI.X.SX32 R147, R147, R32, 0x1, P4 ;  /* 0x0000002093937211 */ /* 0x000fe200020f0eff */
[----:B------:R-:W5:Y:S01]  /*1c90*/  LDG.E.U16 R112, desc[UR28][R112.64] ;  /* 0x0000001c70707981 */ /* 0x000f62000c1e1500 */
[----:B------:R-:W-:Y:S02]  /*1ca0*/  IADD3 R154, P4, PT, R154, R248, RZ ;  /* 0x000000f89a9a7210 */ /* 0x000fe40007f9e0ff */
[-C--:B------:R-:W-:Y:S01]  /*1cb0*/  LEA.HI.X.SX32 R149, R149, R32.reuse, 0x1, P5 ;  /* 0x0000002095957211 */ /* 0x080fe200028f0eff */
[----:B------:R-:W5:Y:S01]  /*1cc0*/  LDG.E.U16 R118, desc[UR28][R118.64] ;  /* 0x0000001c76767981 */ /* 0x000f62000c1e1500 */
[----:B------:R-:W-:Y:S02]  /*1cd0*/  LEA.HI.X.SX32 R153, R153, R32, 0x1, P2 ;  /* 0x0000002099997211 */ /* 0x000fe400010f0eff */
[-C--:B------:R-:W-:Y:S01]  /*1ce0*/  IADD3 R156, P5, PT, R156, R248.reuse, RZ ;  /* 0x000000f89c9c7210 */ /* 0x080fe20007fbe0ff */
[----:B------:R1:W5:Y:S01]  /*1cf0*/  LDG.E.U16 R52, desc[UR28][R52.64] ;  /* 0x0000001c34347981 */ /* 0x000362000c1e1500 */
[----:B------:R-:W-:-:S02]  /*1d00*/  IADD3 R158, P2, PT, R157, R248, RZ ;  /* 0x000000f89d9e7210 */ /* 0x000fc40007f5e0ff */
[-C--:B------:R-:W-:Y:S02]  /*1d10*/  LEA.HI.X.SX32 R155, R155, R32.reuse, 0x1, P4 ;  /* 0x000000209b9b7211 */ /* 0x080fe400020f0eff */
[----:B------:R-:W-:Y:S01]  /*1d20*/  LEA.HI.X.SX32 R191, R191, R32, 0x1, P1 ;  /* 0x00000020bfbf7211 */ /* 0x000fe200008f0eff */
[C---:B------:R-:W-:Y:S01]  /*1d30*/  IMAD R229, R30.reuse, 0xec, RZ ;  /* 0x000000ec1ee57824 */ /* 0x040fe200078e02ff */
[----:B------:R-:W-:Y:S01]  /*1d40*/  IADD3 R160, P4, PT, R163, R248, RZ ;  /* 0x000000f8a3a07210 */ /* 0x000fe20007f9e0ff */
[----:B------:R-:W-:Y:S01]  /*1d50*/  IMAD R235, R30, 0x9e, RZ ;  /* 0x0000009e1eeb7824 */ /* 0x000fe200078e02ff */
[-C--:B------:R-:W-:Y:S01]  /*1d60*/  LEA.HI.X.SX32 R157, R186, R32.reuse, 0x1, P5 ;  /* 0x00000020ba9d7211 */ /* 0x080fe200028f0eff */
[C---:B------:R-:W-:Y:S01]  /*1d70*/  IMAD R233, R30.reuse, 0xfc, RZ ;  /* 0x000000fc1ee97824 */ /* 0x040fe200078e02ff */
[----:B------:R-:W-:Y:S01]  /*1d80*/  LEA.HI.X.SX32 R159, R159, R32, 0x1, P2 ;  /* 0x000000209f9f7211 */ /* 0x000fe200010f0eff */
[----:B------:R-:W-:Y:S01]  /*1d90*/  IMAD R237, R30, 0xae, RZ ;  /* 0x000000ae1eed7824 */ /* 0x000fe200078e02ff */
[-C--:B------:R-:W-:Y:S01]  /*1da0*/  IADD3 R162, P5, PT, R162, R248.reuse, RZ ;  /* 0x000000f8a2a27210 */ /* 0x080fe20007fbe0ff */
[----:B0-----:R-:W-:Y:S01]  /*1db0*/  IMAD R3, R134, UR5, RZ ;  /* 0x0000000586037c24 */ /* 0x001fe2000f8e02ff */
[----:B------:R-:W-:Y:S01]  /*1dc0*/  IADD3 R164, P2, PT, R164, R248, RZ ;  /* 0x000000f8a4a47210 */ /* 0x000fe20007f5e0ff */
[----:B------:R-:W-:Y:S01]  /*1dd0*/  USHF.L.U32 UR4, UR4, 0x1, URZ ;  /* 0x0000000104047899 */ /* 0x000fe200080006ff */
[----:B------:R-:W-:Y:S01]  /*1de0*/  LEA.HI.X.SX32 R161, R161, R32, 0x1, P4 ;  /* 0x00000020a1a17211 */ /* 0x000fe200020f0eff */
[----:B------:R-:W5:Y:S01]  /*1df0*/  LDG.E.U16 R60, desc[UR28][R60.64] ;  /* 0x0000001c3c3c7981 */ /* 0x000f62000c1e1500 */
[----:B------:R-:W-:-:S02]  /*1e00*/  IADD3 R166, P4, PT, R166, R248, RZ ;  /* 0x000000f8a6a67210 */ /* 0x000fc40007f9e0ff */
[-C--:B------:R-:W-:Y:S01]  /*1e10*/  LEA.HI.X.SX32 R163, R163, R32.reuse, 0x1, P5 ;  /* 0x00000020a3a37211 */ /* 0x080fe200028f0eff */
[----:B------:R-:W5:Y:S01]  /*1e20*/  LDG.E.U16 R62, desc[UR28][R62.64] ;  /* 0x0000001c3e3e7981 */ /* 0x000f62000c1e1500 */
[----:B------:R-:W-:Y:S02]  /*1e30*/  LEA.HI.X.SX32 R165, R165, R32, 0x1, P2 ;  /* 0x00000020a5a57211 */ /* 0x000fe400010f0eff */
[-C--:B------:R-:W-:Y:S01]  /*1e40*/  IADD3 R168, P5, PT, R167, R248.reuse, RZ ;  /* 0x000000f8a7a87210 */ /* 0x080fe20007fbe0ff */
[----:B------:R-:W5:Y:S01]  /*1e50*/  LDG.E.U16 R64, desc[UR28][R64.64] ;  /* 0x0000001c40407981 */ /* 0x000f62000c1e1500 */
[----:B------:R-:W-:Y:S02]  /*1e60*/  IADD3 R170, P2, PT, R169, R248, RZ ;  /* 0x000000f8a9aa7210 */ /* 0x000fe40007f5e0ff */
        /* <DEDUP_REMOVED lines=26> */
[C---:B------:R-:W-:Y:S02]  /*2010*/  IADD3 R188, P2, PT, R185.reuse, R248, RZ ;  /* 0x000000f8b9bc7210 */ /* 0x040fe40007f5e0ff */
[----:B------:R-:W-:Y:S01]  /*2020*/  LEA.HI.X.SX32 R185, R185, R32, 0x1, P4 ;  /* 0x00000020b9b97211 */ /* 0x000fe200020f0eff */
[----:B------:R-:W5:Y:S01]  /*2030*/  LDG.E.U16 R88, desc[UR28][R88.64] ;  /* 0x0000001c58587981 */ /* 0x000f62000c1e1500 */
[----:B------:R-:W-:-:S02]  /*2040*/  IADD3 R194, P4, PT, R187, R248, RZ ;  /* 0x000000f8bbc27210 */ /* 0x000fc40007f9e0ff */
[-C--:B------:R-:W-:Y:S01]  /*2050*/  LEA.HI.X.SX32 R187, R187, R32.reuse, 0x1, P5 ;  /* 0x00000020bbbb7211 */ /* 0x080fe200028f0eff */
        /* <DEDUP_REMOVED lines=8> */
[-C--:B------:R-:W-:Y:S01]  /*20e0*/  IADD3 R208, P0, PT, R247, R248.reuse, RZ ;  /* 0x000000f8f7d07210 */ /* 0x080fe20007f1e0ff */
[----:B------:R-:W5:Y:S01]  /*20f0*/  LDG.E.U16 R96, desc[UR28][R96.64] ;  /* 0x0000001c60607981 */ /* 0x000f62000c1e1500 */
[----:B------:R-:W-:Y:S02]  /*2100*/  IADD3 R200, P4, PT, R200, R248, RZ ;  /* 0x000000f8c8c87210 */ /* 0x000fe40007f9e0ff */
[----:B------:R-:W-:Y:S01]  /*2110*/  LEA.HI.X.SX32 R199, R199, R32, 0x1, P5 ;  /* 0x00000020c7c77211 */ /* 0x000fe200028f0eff */
[----:B------:R-:W5:Y:S01]  /*2120*/  LDG.E.U16 R98, desc[UR28][R98.64] ;  /* 0x0000001c62627981 */ /* 0x000f62000c1e1500 */
[-C--:B------:R-:W-:Y:S02]  /*2130*/  IADD3 R212, P3, PT, R245, R248.reuse, RZ ;  /* 0x000000f8f5d47210 */ /* 0x080fe40007f7e0ff */
[----:B------:R-:W-:Y:S01]  /*2140*/  IADD3 R204, P5, PT, R249, R248, RZ ;  /* 0x000000f8f9cc7210 */ /* 0x000fe20007fbe0ff */
[----:B------:R-:W5:Y:S01]  /*2150*/  LDG.E.U16 R100, desc[UR28][R100.64] ;  /* 0x0000001c64647981 */ /* 0x000f62000c1e1500 */
[----:B------:R-:W-:-:S02]  /*2160*/  LEA.HI.X.SX32 R197, R197, R32, 0x1, P2 ;  /* 0x00000020c5c57211 */ /* 0x000fc400010f0eff */
[----:B------:R-:W-:Y:S01]  /*2170*/  LEA.HI.X.SX32 R209, R209, R32, 0x1, P0 ;  /* 0x00000020d1d17211 */ /* 0x000fe200000f0eff */
        /* <DEDUP_REMOVED lines=10> */
[-C--:B------:R-:W-:Y:S02]  /*2220*/  IADD3 R224, P3, PT, R223, R248.reuse, RZ ;  /* 0x000000f8dfe07210 */ /* 0x080fe40007f7e0ff */
[-C--:B------:R-:W-:Y:S01]  /*2230*/  IADD3 R192, P1, PT, R192, R248.reuse, RZ ;  /* 0x000000f8c0c07210 */ /* 0x080fe20007f3e0ff */
[----:B------:R-:W-:Y:S01]  /*2240*/  IMAD R249, R30, 0xee, RZ ;  /* 0x000000ee1ef97824 */ /* 0x000fe200078e02ff */
[----:B------:R-:W-:Y:S01]  /*2250*/  IADD3 R220, P5, PT, R231, R248, RZ ;  /* 0x000000f8e7dc7210 */ /* 0x000fe20007fbe0ff */
[----:B------:R-:W5:Y:S01]  /*2260*/  LDG.E.U16 R116, desc[UR28][R116.64] ;  /* 0x0000001c74747981 */ /* 0x000f62000c1e1500 */
[-C--:B------:R-:W-:Y:S02]  /*2270*/  LEA.HI.X.SX32 R215, R215, R32.reuse, 0x1, P2 ;  /* 0x00000020d7d77211 */ /* 0x080fe400010f0eff */
        /* <DEDUP_REMOVED lines=12> */
[C---:B------:R-:W-:Y:S01]  /*2340*/  IADD3 R238, P5, PT, R74.reuse, R248, RZ ;  /* 0x000000f84aee7210 */ /* 0x040fe20007fbe0ff */
[----:B------:R-:W5:Y:S01]  /*2350*/  LDG.E.U16 R126, desc[UR28][R126.64] ;  /* 0x0000001c7e7e7981 */ /* 0x000f62000c1e1500 */
[-C--:B------:R-:W-:Y:S01]  /*2360*/  LEA.HI.X.SX32 R227, R74, R32.reuse, 0x1, P2 ;  /* 0x000000204ae37211 */ /* 0x080fe200010f0eff */
[----:B------:R-:W-:Y:S01]  /*2370*/  IMAD R74, R30, 0x7e, RZ ;  /* 0x0000007e1e4a7824 */ /* 0x000fe200078e02ff */
[-C--:B------:R-:W-:Y:S01]  /*2380*/  LEA.HI.X.SX32 R203, R203, R32.reuse, 0x1, P1 ;  /* 0x00000020cbcb7211 */ /* 0x080fe200008f0eff */
[----:B------:R-:W5:Y:S01]  /*2390*/  LDG.E.U16 R128, desc[UR28][R128.64] ;  /* 0x0000001c80807981 */ /* 0x000f62000c1e1500 */
[----:B------:R-:W-:Y:S02]  /*23a0*/  LEA.HI.X.SX32 R231, R225, R32, 0x1, P6 ;  /* 0x00000020e1e77211 */ /* 0x000fe400030f0eff */
[----:B------:R-:W-:Y:S01]  /*23b0*/  IADD3 R218, P1, PT, R239, R248, RZ ;  /* 0x000000f8efda7210 */ /* 0x000fe20007f3e0ff */
[----:B------:R-:W5:Y:S01]  /*23c0*/  LDG.E.U16 R130, desc[UR28][R130.64] ;  /* 0x0000001c82827981 */ /* 0x000f62000c1e1500 */
[----:B------:R-:W-:-:S02]  /*23d0*/  LEA.HI.X.SX32 R225, R150, R32, 0x1, P3 ;  /* 0x0000002096e17211 */ /* 0x000fc400018f0eff */
[----:B------:R-:W-:Y:S01]  /*23e0*/  IADD3 R228, P0, PT, R229, R248, RZ ;  /* 0x000000f8e5e47210 */ /* 0x000fe20007f1e0ff */
[----:B------:R-:W5:Y:S01]  /*23f0*/  LDG.E.U16 R136, desc[UR28][R136.64] ;  /* 0x0000001c88887981 */ /* 0x000f62000c1e1500 */
[----:B------:R-:W-:Y:S02]  /*2400*/  LEA R150, R30, -R30, 0x6 ;  /* 0x8000001e1e967211 */ /* 0x000fe400078e30ff */
[----:B------:R-:W-:Y:S01]  /*2410*/  IADD3 R244, P2, PT, R74, R248, RZ ;  /* 0x000000f84af47210 */ /* 0x000fe20007f5e0ff */
[----:B------:R-:W5:Y:S01]  /*2420*/  LDG.E.U16 R138, desc[UR28][R138.64] ;  /* 0x0000001c8a8a7981 */ /* 0x000f62000c1e1500 */
[----:B------:R-:W-:Y:S02]  /*2430*/  LEA.HI.X.SX32 R219, R219, R32, 0x1, P1 ;  /* 0x00000020dbdb7211 */ /* 0x000fe400008f0eff */
[----:B------:R-:W-:Y:S01]  /*2440*/  IADD3 R234, P1, PT, R235, R248, RZ ;  /* 0x000000f8ebea7210 */ /* 0x000fe20007f3e0ff */
[----:B------:R-:W-:Y:S01]  /*2450*/  IMAD R235, R30, 0x4f, RZ ;  /* 0x0000004f1eeb7824 */ /* 0x000fe200078e02ff */
[-C--:B------:R-:W-:Y:S01]  /*2460*/  LEA.HI.X.SX32 R239, R190, R32.reuse, 0x1, P5 ;  /* 0x00000020beef7211 */ /* 0x080fe200028f0eff */
[----:B------:R-:W-:Y:S01]  /*2470*/  IMAD R190, R30, 0x5f, RZ ;  /* 0x0000005f1ebe7824 */ /* 0x000fe200078e02ff */
[-C--:B------:R-:W-:Y:S01]  /*2480*/  LEA.HI.X.SX32 R229, R104, R32.reuse, 0x1, P0 ;  /* 0x0000002068e57211 */ /* 0x080fe200000f0eff */
[----:B------:R-:W-:Y:S01]  /*2490*/  IMAD R104, R30, 0x6f, RZ ;  /* 0x0000006f1e687824 */ /* 0x000fe200078e02ff */
[----:B------:R-:W-:Y:S01]  /*24a0*/  LEA.HI.X.SX32 R245, R150, R32, 0x1, P2 ;  /* 0x0000002096f57211 */ /* 0x000fe200010f0eff */
[C---:B------:R-:W-:Y:S01]  /*24b0*/  IMAD R150, R30.reuse, 0x67, RZ ;  /* 0x000000671e967824 */ /* 0x040fe200078e02ff */
[-C--:B------:R-:W-:Y:S01]  /*24c0*/  IADD3 R232, P4, PT, R233, R248.reuse, RZ ;  /* 0x000000f8e9e87210 */ /* 0x080fe20007f9e0ff */
[----:B------:R-:W-:Y:S01]  /*24d0*/  IMAD R30, R30, 0x77, RZ ;  /* 0x000000771e1e7824 */ /* 0x000fe200078e02ff */
[-C--:B------:R-:W-:Y:S01]  /*24e0*/  IADD3 R236, P6, PT, R237, R248.reuse, RZ ;  /* 0x000000f8edec7210 */ /* 0x080fe20007fde0ff */
[----:B------:R-:W5:Y:S01]  /*24f0*/  LDG.E.U16 R140, desc[UR28][R140.64] ;  /* 0x0000001c8c8c7981 */ /* 0x000f62000c1e1500 */
[----:B------:R-:W-:-:S02]  /*2500*/  IADD3 R240, P3, PT, R240, R248, RZ ;  /* 0x000000f8f0f07210 */ /* 0x000fc40007f7e0ff */
[-C--:B------:R-:W-:Y:S01]  /*2510*/  IADD3 R242, P5, PT, R242, R248.reuse, RZ ;  /* 0x000000f8f2f27210 */ /* 0x080fe20007fbe0ff */
[----:B------:R-:W5:Y:S01]  /*2520*/  LDG.E.U16 R142, desc[UR28][R142.64] ;  /* 0x0000001c8e8e7981 */ /* 0x000f62000c1e1500 */
[-C--:B------:R-:W-:Y:S02]  /*2530*/  IADD3 R246, P0, PT, R246, R248.reuse, RZ ;  /* 0x000000f8f6f67210 */ /* 0x080fe40007f1e0ff */
[----:B------:R-:W-:Y:S01]  /*2540*/  IADD3 R248, P2, PT, R249, R248, RZ ;  /* 0x000000f8f9f87210 */ /* 0x000fe20007f5e0ff */
[----:B------:R-:W5:Y:S03]  /*2550*/  LDG.E.U16 R146, desc[UR28][R146.64] ;  /* 0x0000001c92927981 */ /* 0x000f66000c1e1500 */
[-C--:B------:R-:W-:Y:S01]  /*2560*/  LEA.HI.X.SX32 R249, R30, R32.reuse, 0x1, P2 ;  /* 0x000000201ef97211 */ /* 0x080fe200010f0eff */
[----:B------:R-:W5:Y:S01]  /*2570*/  LDG.E.U16 R148, desc[UR28][R148.64] ;  /* 0x0000001c94947981 */ /* 0x000f62000c1e1500 */
[----:B------:R-:W0:Y:S01]  /*2580*/  LDC R30, c[0x0][0x380] ;  /* 0x0000e000ff1e7b82 */ /* 0x000e220000000800 */
[----:B------:R-:W-:-:S02]  /*2590*/  LEA.HI.X.SX32 R247, R104, R32, 0x1, P0 ;  /* 0x0000002068f77211 */ /* 0x000fc400000f0eff */
[----:B------:R-:W-:Y:S01]  /*25a0*/  SHF.L.U32 R3, R3, 0x1, RZ ;  /* 0x0000000103037819 */ /* 0x000fe200000006ff */
[----:B------:R-:W5:Y:S04]  /*25b0*/  LDG.E.U16 R152, desc[UR28][R152.64] ;  /* 0x0000001c98987981 */ /* 0x000f68000c1e1500 */
[----:B------:R-:W3:Y:S01]  /*25c0*/  LDC R104, c[0x0][0x3b8] ;  /* 0x0000ee00ff687b82 */ /* 0x000ee20000000800 */
[-C--:B------:R-:W-:Y:S01]  /*25d0*/  LEA.HI.X.SX32 R233, R74, R32.reuse, 0x1, P4 ;  /* 0x000000204ae97211 */ /* 0x080fe200020f0eff */
[----:B------:R-:W5:Y:S01]  /*25e0*/  LDG.E.U16 R154, desc[UR28][R154.64] ;  /* 0x0000001c9a9a7981 */ /* 0x000f62000c1e1500 */
[-C--:B------:R-:W-:Y:S02]  /*25f0*/  LEA.HI.X.SX32 R235, R235, R32.reuse, 0x1, P1 ;  /* 0x00000020ebeb7211 */ /* 0x080fe400008f0eff */
[-C--:B------:R-:W-:Y:S01]  /*2600*/  LEA.HI.X.SX32 R237, R206, R32.reuse, 0x1, P6 ;  /* 0x00000020ceed7211 */ /* 0x080fe200030f0eff */
[----:B------:R-:W5:Y:S01]  /*2610*/  LDG.E.U16 R156, desc[UR28][R156.64] ;  /* 0x0000001c9c9c7981 */ /* 0x000f62000c1e1500 */
[----:B------:R-:W-:-:S02]  /*2620*/  LEA.HI.X.SX32 R241, R190, R32, 0x1, P3 ;  /* 0x00000020bef17211 */ /* 0x000fc400018f0eff */
[----:B------:R-:W-:Y:S01]  /*2630*/  LEA.HI.X.SX32 R243, R150, R32, 0x1, P5 ;  /* 0x0000002096f37211 */ /* 0x000fe200028f0eff */
[----:B------:R-:W5:Y:S04]  /*2640*/  LDG.E.U16 R158, desc[UR28][R158.64] ;  /* 0x0000001c9e9e7981 */ /* 0x000f68000c1e1500 */
[----:B------:R-:W5:Y:S01]  /*2650*/  LDG.E.U16 R160, desc[UR28][R160.64] ;  /* 0x0000001ca0a07981 */ /* 0x000f62000c1e1500 */
[----:B0-----:R-:W-:-:S03]  /*2660*/  IADD3 R3, PT, PT, R3, UR4, R30 ;  /* 0x0000000403037c10 */ /* 0x001fc6000fffe01e */
[----:B------:R-:W5:Y:S04]  /*2670*/  LDG.E.U16 R162, desc[UR28][R162.64] ;  /* 0x0000001ca2a27981 */ /* 0x000f68000c1e1500 */
[----:B------:R-:W5:Y:S01]  /*2680*/  LDG.E.U16 R164, desc[UR28][R164.64] ;  /* 0x0000001ca4a47981 */ /* 0x000f62000c1e1500 */
[C---:B---3--:R-:W-:Y:S01]  /*2690*/  LEA R30, R104.reuse, R3, 0x7 ;  /* 0x00000003681e7211 */ /* 0x048fe200078e38ff */
[C-C-:B------:R-:W-:Y:S02]  /*26a0*/  IMAD R32, R104.reuse, 0x82, R3.reuse ;  /* 0x0000008268207824 */ /* 0x140fe400078e0203 */
[----:B------:R-:W5:Y:S01]  /*26b0*/  LDG.E.U16 R166, desc[UR28][R166.64] ;  /* 0x0000001ca6a67981 */ /* 0x000f62000c1e1500 */
[C-C-:B------:R-:W-:Y:S02]  /*26c0*/  IMAD R74, R104.reuse, 0x84, R3.reuse ;  /* 0x00000084684a7824 */ /* 0x140fe400078e0203 */
[C-C-:B------:R-:W-:Y:S01]  /*26d0*/  IMAD R210, R104.reuse, 0x8e, R3.reuse ;  /* 0x0000008e68d27824 */ /* 0x140fe200078e0203 */
[----:B------:R-:W5:Y:S01]  /*26e0*/  LDG.E.U16 R170, desc[UR28][R170.64] ;  /* 0x0000001caaaa7981 */ /* 0x000f62000c1e1500 */
[----:B------:R-:W-:-:S02]  /*26f0*/  IMAD R150, R104, 0x88, R3 ;  /* 0x0000008868967824 */ /* 0x000fc400078e0203 */
[C-C-:B------:R-:W-:Y:S01]  /*2700*/  IMAD R190, R104.reuse, 0x8a, R3.reuse ;  /* 0x0000008a68be7824 */ /* 0x140fe200078e0203 */
[----:B------:R-:W5:Y:S01]  /*2710*/  LDG.E.U16 R168, desc[UR28][R168.64] ;  /* 0x0000001ca8a87981 */ /* 0x000f62000c1e1500 */
[C-C-:B------:R-:W-:Y:S02]  /*2720*/  IMAD R206, R104.reuse, 0x8c, R3.reuse ;  /* 0x0000008c68ce7824 */ /* 0x140fe400078e0203 */
[----:B------:R-:W-:Y:S01]  /*2730*/  IMAD R104, R104, 0x86, R3 ;  /* 0x0000008668687824 */ /* 0x000fe200078e0203 */
[----:B------:R-:W5:Y:S04]  /*2740*/  LDG.E.U16 R172, desc[UR28][R172.64] ;  /* 0x0000001cacac7981 */ /* 0x000f68000c1e1500 */
        /* <DEDUP_REMOVED lines=41> */
[----:B------:R-:W5:Y:S01]  /*29e0*/  LDG.E.U16 R210, desc[UR28][R210.64] ;  /* 0x0000001cd2d27981 */ /* 0x000f62000c1e1500 */
[----:B-1----:R-:W0:Y:S01]  /*29f0*/  S2R R53, SR_TID.X ;  /* 0x0000000000357919 */ /* 0x002e220000002100 */
[----:B--2---:R-:W-:-:S02]  /*2a00*/  R2UR UR66, R250 ;  /* 0x00000000fa4272ca */ /* 0x004fc400000e0000 */
[----:B------:R0:W5:Y:S04]  /*2a10*/  LDG.E.U16 R132, desc[UR28][R132.64] ;  /* 0x0000001c84847981 */ /* 0x000168000c1e1500 */
[----:B------:R1:W5:Y:S01]  /*2a20*/  LDG.E.U16 R31, desc[UR28][R30.64] ;  /* 0x0000001c1e1f7981 */ /* 0x000362000c1e1500 */
[C---:B0-----:R-:W-:Y:S02]  /*2a30*/  SHF.L.U32 R133, R53.reuse, 0x1, RZ ;  /* 0x0000000135857819 */ /* 0x041fe400000006ff */
[----:B------:R-:W-:Y:S02]  /*2a40*/  SHF.R.U32.HI R3, RZ, 0x5, R53 ;  /* 0x00000005ff037819 */ /* 0x000fe40000011635 */
[----:B-1----:R-:W-:Y:S02]  /*2a50*/  LOP3.LUT R30, R53, 0x40, RZ, 0xc0, !PT ;  /* 0x00000040351e7812 */ /* 0x002fe400078ec0ff */
[----:B------:R-:W-:-:S02]  /*2a60*/  LOP3.LUT R133, R133, 0x7e, RZ, 0xc0, !PT ;  /* 0x0000007e85857812 */ /* 0x000fc400078ec0ff */
[----:B------:R-:W-:Y:S02]  /*2a70*/  R2UR UR13, R3 ;  /* 0x00000000030d72ca */ /* 0x000fe400000e0000 */
[----:B------:R-:W-:Y:S01]  /*2a80*/  LEA R3, R30, R133, 0x8 ;  /* 0x000000851e037211 */ /* 0x000fe200078e40ff */
[----:B------:R-:W-:-:S12]  /*2a90*/  BRA.U UP0, `(.L_x_5) ;  /* 0x0000000100187547 */ /* 0x000fd8000b800000 */
[----:B------:R-:W-:Y:S01]  /*2aa0*/  ELECT P0, URZ, PT ;  /* 0x0000000000ff782f */ /* 0x000fe20003800000 */
[----:B------:R-:W-:Y:S01]  /*2ab0*/  HFMA2 R5, -RZ, RZ, 0, 5.9604644775390625e-08 ;  /* 0x00000001ff057431 */ /* 0x000fe200000001ff */
[----:B------:R-:W-:Y:S01]  /*2ac0*/  UMOV UR4, 0x40 ;  /* 0x0000004000047882 */ /* 0x000fe20000000000 */
[----:B------:R-:W-:Y:S01]  /*2ad0*/  UVIRTCOUNT.DEALLOC.SMPOOL 0x80 ;  /* 0x000000800000784c */ /* 0x000fe20000000000 */
[----:B------:R-:W-:-:S09]  /*2ae0*/  ULEA UR4, UR8, UR4, 0x18 ;  /* 0x0000000408047291 */ /* 0x000fd2000f8ec0ff */
[----:B------:R0:W-:Y:S03]  /*2af0*/  @P0 STS.U8 [UR4], R5 ;  /* 0x00000005ff000988 */ /* 0x0001e60008000004 */
.L_x_5:
[----:B0-----:R-:W2:Y:S01]  /*2b00*/  LDL.LU R5, [R1] ;  /* 0x0000000001057983 */ /* 0x001ea20000300800 */
[----:B------:R-:W-:Y:S01]  /*2b10*/  LOP3.LUT R7, R3, 0x20, RZ, 0x3c, !PT ;  /* 0x0000002003077812 */ /* 0x000fe200078e3cff */
[----:B------:R-:W0:Y:S01]  /*2b20*/  LDCU UR5, c[0x0][0x3c8] ;  /* 0x00007900ff0577ac */ /* 0x000e220008000800 */
[----:B------:R-:W-:Y:S01]  /*2b30*/  LOP3.LUT P6, RZ, R53, 0x7f, RZ, 0xc0, !PT ;  /* 0x0000007f35ff7812 */ /* 0x000fe200078cc0ff */
[----:B-----5:R-:W-:Y:S01]  /*2b40*/  STS.U16 [R3+UR22+0x400], R252 ;  /* 0x000400fc03007988 */ /* 0x020fe20008000416 */
[----:B------:R-:W1:Y:S01]  /*2b50*/  LDC R175, c[0x0][0x3c4] ;  /* 0x0000f100ffaf7b82 */ /* 0x000e620000000800 */
[----:B------:R-:W3:Y:S01]  /*2b60*/  LDCU UR4, c[0x0][0x3c0] ;  /* 0x00007800ff0477ac */ /* 0x000ee20008000800 */
[----:B------:R-:W-:Y:S01]  /*2b70*/  PRMT R9, RZ, 0x7610, R9 ;  /* 0x00007610ff097816 */ /* 0x000fe20000000009 */
[----:B------:R-:W-:Y:S04]  /*2b80*/  STS.U16 [R3+UR22+0x800], R251 ;  /* 0x000800fb03007988 */ /* 0x000fe80008000416 */
[----:B------:R4:W-:Y:S01]  /*2b90*/  STS.U16 [R3+UR22+0x1000], R0 ;  /* 0x0010000003007988 */ /* 0x0009e20008000416 */
[----:B------:R-:W1:Y:S03]  /*2ba0*/  LDC R173, c[0x0][0x3c4] ;  /* 0x0000f100ffad7b82 */ /* 0x000e660000000800 */
[----:B------:R-:W-:Y:S01]  /*2bb0*/  STS.U16 [R3+UR22+0x2400], R135 ;  /* 0x0024008703007988 */ /* 0x000fe20008000416 */
[----:B------:R-:W-:Y:S01]  /*2bc0*/  VOTEU.ALL UP1, P6 ;  /* 0x0000000000ff7886 */ /* 0x000fe20003020000 */
[----:B------:R-:W-:-:S02]  /*2bd0*/  VOTEU.ALL UP2, P6 ;  /* 0x0000000000ff7886 */ /* 0x000fc40003040000 */
[----:B------:R3:W-:Y:S01]  /*2be0*/  STS.U16 [R3+UR22+0x1400], R8 ;  /* 0x0014000803007988 */ /* 0x0007e20008000416 */
[----:B------:R-:W1:Y:S01]  /*2bf0*/  LDC R171, c[0x0][0x3c4] ;  /* 0x0000f100ffab7b82 */ /* 0x000e620000000800 */
[----:B----4-:R-:W-:Y:S01]  /*2c00*/  LOP3.LUT R0, R53, 0x7f, RZ, 0xc0, !PT ;  /* 0x0000007f35007812 */ /* 0x010fe200078ec0ff */
[----:B------:R-:W4:Y:S01]  /*2c10*/  LDCU UR24, c[0x0][0x3d4] ;  /* 0x00007a80ff1877ac */ /* 0x000f220008000800 */
[----:B------:R-:W-:Y:S03]  /*2c20*/  STS.U16 [R3+UR22+0x2800], R10 ;  /* 0x0028000a03007988 */ /* 0x000fe60008000416 */
[----:B0-----:R-:W-:Y:S01]  /*2c30*/  IMAD R0, R0, UR5, RZ ;  /* 0x0000000500007c24 */ /* 0x001fe2000f8e02ff */
[----:B------:R-:W-:Y:S01]  /*2c40*/  STS.U16 [R3+UR22+0x2c00], R12 ;  /* 0x002c000c03007988 */ /* 0x000fe20008000416 */
[----:B------:R-:W-:Y:S01]  /*2c50*/  USHF.L.U32 UR5, UR13, 0x15, URZ ;  /* 0x000000150d057899 */ /* 0x000fe200080006ff */
[----:B---3--:R-:W0:Y:S01]  /*2c60*/  LDC R8, c[0x0][0x3c4] ;  /* 0x0000f100ff087b82 */ /* 0x008e220000000800 */
[----:B------:R-:W-:Y:S01]  /*2c70*/  UIMAD UR4, UR23, UR4, URZ ;  /* 0x00000004170472a4 */ /* 0x000fe2000f8e02ff */
[----:B------:R-:W-:Y:S01]  /*2c80*/  STS.U16 [R3+UR22+0xc00], R14 ;  /* 0x000c000e03007988 */ /* 0x000fe20008000416 */
[----:B------:R-:W-:Y:S01]  /*2c90*/  ULOP3.LUT UR21, UR5, 0x600000, URZ, 0xc0, !UPT ;  /* 0x0060000005157892 */ /* 0x000fe2000f8ec0ff */
[C---:B------:R-:W-:Y:S01]  /*2ca0*/  SHF.L.U32 R137, R0.reuse, 0x1, RZ ;  /* 0x0000000100897819 */ /* 0x040fe200000006ff */
[----:B------:R-:W-:Y:S01]  /*2cb0*/  USHF.L.U32 UR6, UR4, 0x1, URZ ;  /* 0x0000000104067899 */ /* 0x000fe200080006ff */
[----:B------:R-:W-:Y:S01]  /*2cc0*/  STS.U16 [R3+UR22+0x1800], R16 ;  /* 0x0018001003007988 */ /* 0x000fe20008000416 */
[----:B------:R-:W-:Y:S01]  /*2cd0*/  UIADD3 UR21, UPT, UPT, UR66, UR21, URZ ;  /* 0x0000001542157290 */ /* 0x000fe2000fffe0ff */
[----:B------:R-:W-:Y:S01]  /*2ce0*/  IMAD.HI R0, R0, 0x2, RZ ;  /* 0x0000000200007827 */ /* 0x000fe200078e02ff */
[----:B------:R-:W-:Y:S01]  /*2cf0*/  UIMAD.WIDE UR4, UR4, 0x2, URZ ;  /* 0x00000002040478a5 */ /* 0x000fe2000f8e02ff */
[----:B------:R-:W-:Y:S04]  /*2d00*/  STS.U16 [R3+UR22+0x3000], R18 ;  /* 0x0030001203007988 */ /* 0x000fe80008000416 */
[----:B------:R-:W-:Y:S04]  /*2d10*/  STS.U16 [R3+UR22+0x3400], R20 ;  /* 0x0034001403007988 */ /* 0x000fe80008000416 */
[----:B------:R3:W-:Y:S04]  /*2d20*/  STS.U16 [R3+UR22+0x1c00], R24 ;  /* 0x001c001803007988 */ /* 0x0007e80008000416 */
[----:B------:R0:W-:Y:S04]  /*2d30*/  STS.U16 [R3+UR22+0x3800], R26 ;  /* 0x0038001a03007988 */ /* 0x0001e80008000416 */
[----:B------:R0:W-:Y:S04]  /*2d40*/  STS.U16 [R3+UR22+0x3c00], R28 ;  /* 0x003c001c03007988 */ /* 0x0001e80008000416 */
[----:B------:R-:W-:Y:S01]  /*2d50*/  STS.U16 [R3+UR22+0x2000], R31 ;  /* 0x0020001f03007988 */ /* 0x000fe20008000416 */
[----:B---3--:R-:W3:Y:S01]  /*2d60*/  LDC R24, c[0x0][0x3c4] ;  /* 0x0000f100ff187b82 */ /* 0x008ee20000000800 */
[----:B------:R-:W1:Y:S01]  /*2d70*/  S2R R29, SR_CTAID.X ;  /* 0x00000000001d7919 */ /* 0x000e620000002500 */
[----:B0-----:R-:W-:Y:S01]  /*2d80*/  IMAD R37, R8, 0xc, RZ ;  /* 0x0000000c08257824 */ /* 0x001fe200078e02ff */
[----:B------:R-:W-:Y:S01]  /*2d90*/  PRMT R19, RZ, 0x7610, R19 ;  /* 0x00007610ff137816 */ /* 0x000fe20000000013 */
[----:B------:R-:W0:Y:S01]  /*2da0*/  LDCU UR4, c[0x0][0x3d0] ;  /* 0x00007a00ff0477ac */ /* 0x000e220008000800 */
[----:B------:R-:W-:Y:S03]  /*2db0*/  STTM.x128 tmem[UR21], RZ ;  /* 0x000000ff000079ed */ /* 0x000fe600083c0015 */
[----:B------:R-:W0:Y:S01]  /*2dc0*/  LDC R26, c[0x0][0x3c4] ;  /* 0x0000f100ff1a7b82 */ /* 0x000e220000000800 */
[----:B------:R-:W-:Y:S01]  /*2dd0*/  PRMT R11, RZ, 0x7610, R11 ;  /* 0x00007610ff0b7816 */ /* 0x000fe2000000000b */
[----:B------:R-:W0:Y:S06]  /*2de0*/  LDCU UR7, c[0x0][0x3d8] ;  /* 0x00007b00ff0777ac */ /* 0x000e2c0008000800 */
[----:B------:R-:W3:Y:S01]  /*2df0*/  LDC R28, c[0x0][0x3c4] ;  /* 0x0000f100ff1c7b82 */ /* 0x000ee20000000800 */
[----:B------:R-:W-:-:S02]  /*2e00*/  PRMT R21, RZ, 0x7610, R21 ;  /* 0x00007610ff157816 */ /* 0x000fc40000000015 */
[----:B-1----:R-:W-:-:S04]  /*2e10*/  SHF.L.U32 R29, R29, 0x7, RZ ;  /* 0x000000071d1d7819 */ /* 0x002fc800000006ff */
[----:B------:R-:W-:Y:S01]  /*2e20*/  IADD3 R213, PT, PT, R29, 0x80, RZ ;  /* 0x000000801dd57810 */ /* 0x000fe20007ffe0ff */
[----:B0-----:R-:W-:Y:S02]  /*2e30*/  IMAD R161, R26, 0x1a, RZ ;  /* 0x0000001a1aa17824 */ /* 0x001fe400078e02ff */
[----:B---3--:R-:W-:Y:S01]  /*2e40*/  IMAD R41, R28, 0xe, RZ ;  /* 0x0000000e1c297824 */ /* 0x008fe200078e02ff */
[----:B------:R-:W-:Y:S01]  /*2e50*/  ISETP.GT.AND P0, PT, R213, RZ, PT ;  /* 0x000000ffd500720c */ /* 0x000fe20003f04270 */
[----:B------:R-:W-:Y:S01]  /*2e60*/  IMAD R39, R24, 0xd, RZ ;  /* 0x0000000d18277824 */ /* 0x000fe200078e02ff */
[----:B------:R-:W-:Y:S02]  /*2e70*/  PRMT R10, RZ, 0x7610, R10 ;  /* 0x00007610ff0a7816 */ /* 0x000fe4000000000a */
[----:B------:R-:W-:Y:S02]  /*2e80*/  PRMT R16, RZ, 0x7610, R16 ;  /* 0x00007610ff107816 */ /* 0x000fe40000000010 */
[----:B------:R-:W-:-:S02]  /*2e90*/  PRMT R13, RZ, 0x7610, R13 ;  /* 0x00007610ff0d7816 */ /* 0x000fc4000000000d */
[----:B------:R-:W-:Y:S02]  /*2ea0*/  PRMT R23, RZ, 0x7610, R23 ;  /* 0x00007610ff177816 */ /* 0x000fe40000000017 */
[----:B------:R-:W-:Y:S02]  /*2eb0*/  PRMT R12, RZ, 0x7610, R12 ;  /* 0x00007610ff0c7816 */ /* 0x000fe4000000000c */
[----:B------:R-:W-:Y:S02]  /*2ec0*/  PRMT R18, RZ, 0x7610, R18 ;  /* 0x00007610ff127816 */ /* 0x000fe40000000012 */
[----:B------:R-:W-:Y:S02]  /*2ed0*/  PRMT R15, RZ, 0x7610, R15 ;  /* 0x00007610ff0f7816 */ /* 0x000fe4000000000f */
[----:B------:R-:W-:Y:S02]  /*2ee0*/  PRMT R25, RZ, 0x7610, R25 ;  /* 0x00007610ff197816 */ /* 0x000fe40000000019 */
[----:B------:R-:W-:-:S02]  /*2ef0*/  PRMT R14, RZ, 0x7610, R14 ;  /* 0x00007610ff0e7816 */ /* 0x000fc4000000000e */
[----:B------:R-:W-:Y:S02]  /*2f00*/  PRMT R20, RZ, 0x7610, R20 ;  /* 0x00007610ff147816 */ /* 0x000fe40000000014 */
[----:B------:R-:W-:Y:S02]  /*2f10*/  PRMT R17, RZ, 0x7610, R17 ;  /* 0x00007610ff117816 */ /* 0x000fe40000000011 */
[----:B------:R-:W-:Y:S01]  /*2f20*/  PRMT R27, RZ, 0x7610, R27 ;  /* 0x00007610ff1b7816 */ /* 0x000fe2000000001b */
[----:B--2---:R0:W-:Y:S01]  /*2f30*/  STS.U16 [R3+UR22], R5 ;  /* 0x0000000503007988 */ /* 0x0041e20008000416 */
[----:B------:R-:W-:Y:S01]  /*2f40*/  UIMAD UR4, UR23, UR4, URZ ;  /* 0x00000004170472a4 */ /* 0x000fe2000f8e02ff */
[----:B------:R-:W1:Y:S01]  /*2f50*/  LDC R24, c[0x0][0x3d8] ;  /* 0x0000f600ff187b82 */ /* 0x000e620000000800 */
[----:B0-----:R-:W-:-:S07]  /*2f60*/  LOP3.LUT R5, R3, 0x10, RZ, 0x3c, !PT ;  /* 0x0000001003057812 */ /* 0x001fce00078e3cff */
[----:B------:R-:W0:Y:S01]  /*2f70*/  LDC R26, c[0x0][0x3d8] ;  /* 0x0000f600ff1a7b82 */ /* 0x000e220000000800 */
[----:B------:R2:W-:Y:S04]  /*2f80*/  STS.U16 [R5+UR22+0x2080], R32 ;  /* 0x0020802005007988 */ /* 0x0005e80008000416 */
[----:B------:R-:W-:Y:S04]  /*2f90*/  STS.U16 [R5+UR22+0x2480], R34 ;  /* 0x0024802205007988 */ /* 0x000fe80008000416 */
[----:B------:R3:W-:Y:S01]  /*2fa0*/  STS.U16 [R5+UR22+0x2880], R36 ;  /* 0x0028802405007988 */ /* 0x0007e20008000416 */
[----:B--2---:R-:W2:Y:S03]  /*2fb0*/  LDC R32, c[0x0][0x3c4] ;  /* 0x0000f100ff207b82 */ /* 0x004ea60000000800 */
[----:B------:R-:W-:Y:S04]  /*2fc0*/  STS.U16 [R5+UR22+0x2c80], R38 ;  /* 0x002c802605007988 */ /* 0x000fe80008000416 */
[----:B------:R-:W-:Y:S01]  /*2fd0*/  STS.U16 [R5+UR22+0x3080], R40 ;  /* 0x0030802805007988 */ /* 0x000fe20008000416 */
[----:B---3--:R-:W3:Y:S03]  /*2fe0*/  LDC R36, c[0x0][0x3c4] ;  /* 0x0000f100ff247b82 */ /* 0x008ee60000000800 */
[----:B------:R-:W-:Y:S04]  /*2ff0*/  STS.U16 [R5+UR22+0x3480], R42 ;  /* 0x0034802a05007988 */ /* 0x000fe80008000416 */
[----:B------:R-:W-:Y:S01]  /*3000*/  STS.U16 [R5+UR22+0x3880], R44 ;  /* 0x0038802c05007988 */ /* 0x000fe20008000416 */
[----:B------:R-:W0:Y:S03]  /*3010*/  LDC R34, c[0x0][0x3c4] ;  /* 0x0000f100ff227b82 */ /* 0x000e260000000800 */
[----:B------:R-:W-:Y:S04]  /*3020*/  STS.U16 [R5+UR22+0x480], R46 ;  /* 0x0004802e05007988 */ /* 0x000fe80008000416 */
[----:B------:R-:W-:Y:S04]  /*3030*/  STS.U16 [R5+UR22+0x880], R48 ;  /* 0x0008803005007988 */ /* 0x000fe80008000416 */
[----:B------:R-:W-:Y:S04]  /*3040*/  STS.U16 [R5+UR22+0xc80], R50 ;  /* 0x000c803205007988 */ /* 0x000fe80008000416 */
[----:B------:R-:W-:Y:S04]  /*3050*/  STS.U16 [R5+UR22+0x1080], R52 ;  /* 0x0010803405007988 */ /* 0x000fe80008000416 */
[----:B------:R-:W-:Y:S04]  /*3060*/  STS.U16 [R5+UR22+0x1480], R54 ;  /* 0x0014803605007988 */ /* 0x000fe80008000416 */
[----:B------:R-:W-:Y:S04]  /*3070*/  STS.U16 [R5+UR22+0x1880], R56 ;  /* 0x0018803805007988 */ /* 0x000fe80008000416 */
[----:B------:R-:W-:Y:S04]  /*3080*/  STS.U16 [R5+UR22+0x1c80], R58 ;  /* 0x001c803a05007988 */ /* 0x000fe80008000416 */
[----:B------:R-:W-:Y:S04]  /*3090*/  STS.U16 [R5+UR22+0x80], R144 ;  /* 0x0000809005007988 */ /* 0x000fe80008000416 */
[----:B------:R1:W-:Y:S04]  /*30a0*/  STS.U16 [R5+UR22+0x3c80], R60 ;  /* 0x003c803c05007988 */ /* 0x0003e80008000416 */
[----:B------:R-:W-:Y:S04]  /*30b0*/  STS.U16 [R7+UR22+0x500], R4 ;  /* 0x0005000407007988 */ /* 0x000fe80008000416 */
[----:B------:R-:W-:Y:S01]  /*30c0*/  STS.U16 [R7+UR22+0x900], R62 ;  /* 0x0009003e07007988 */ /* 0x000fe20008000416 */
[----:B-1----:R-:W-:-:S03]  /*30d0*/  LOP3.LUT R5, R3, 0x30, RZ, 0x3c, !PT ;  /* 0x0000003003057812 */ /* 0x002fc600078e3cff */
        /* <DEDUP_REMOVED lines=31> */
[----:B------:R0:W-:Y:S04]  /*32d0*/  STS.U16 [R7+UR22+0xa00], R6 ;  /* 0x000a000607007988 */ /* 0x0001e80008000416 */
[----:B------:R2:W-:Y:S01]  /*32e0*/  STS.U16 [R7+UR22+0xe00], R22 ;  /* 0x000e001607007988 */ /* 0x0005e20008000416 */
[----:B-1----:R-:W-:-:S03]  /*32f0*/  LOP3.LUT R5, R3, 0x50, RZ, 0x3c, !PT ;  /* 0x0000005003057812 */ /* 0x002fc600078e3cff */
[----:B------:R-:W-:Y:S01]  /*3300*/  STS.U16 [R7+UR22+0x1200], R64 ;  /* 0x0012004007007988 */ /* 0x000fe20008000416 */
[----:B0-----:R-:W0:Y:S03]  /*3310*/  LDC R6, c[0x0][0x3c4] ;  /* 0x0000f100ff067b82 */ /* 0x001e260000000800 */
[----:B------:R-:W-:Y:S04]  /*3320*/  STS.U16 [R7+UR22+0x1a00], R70 ;  /* 0x001a004607007988 */ /* 0x000fe80008000416 */
[----:B------:R-:W-:Y:S01]  /*3330*/  STS.U16 [R7+UR22+0x600], R136 ;  /* 0x0006008807007988 */ /* 0x000fe20008000416 */
[----:B--2---:R-:W1:Y:S03]  /*3340*/  LDC R22, c[0x0][0x3c4] ;  /* 0x0000f100ff167b82 */ /* 0x004e660000000800 */
        /* <DEDUP_REMOVED lines=12> */
[----:B------:R-:W-:Y:S01]  /*3410*/  STS.U16 [R5+UR22+0x680], R66 ;  /* 0x0006804205007988 */ /* 0x000fe20008000416 */
[----:B--2---:R-:W-:-:S03]  /*3420*/  LOP3.LUT R7, R3, 0x60, RZ, 0x3c, !PT ;  /* 0x0000006003077812 */ /* 0x004fc600078e3cff */
[----:B------:R-:W-:Y:S01]  /*3430*/  STS.U16 [R5+UR22+0xa80], R90 ;  /* 0x000a805a05007988 */ /* 0x000fe20008000416 */
[----:B------:R-:W-:Y:S01]  /*3440*/  LOP3.LUT R3, R3, 0x70, RZ, 0x3c, !PT ;  /* 0x0000007003037812 */ /* 0x000fe200078e3cff */
[----:B0-----:R-:W0:Y:S02]  /*3450*/  LDC R2, c[0x0][0x3c4] ;  /* 0x0000f100ff027b82 */ /* 0x001e240000000800 */
        /* <DEDUP_REMOVED lines=15> */
[----:B--2---:R-:W2:Y:S03]  /*3550*/  LDC.64 R4, c[0x0][0x388] ;  /* 0x0000e200ff047b82 */ /* 0x004ea60000000a00 */
[----:B------:R-:W-:Y:S04]  /*3560*/  STS.U16 [R7+UR22+0xb00], R138 ;  /* 0x000b008a07007988 */ /* 0x000fe80008000416 */
[----:B------:R-:W-:Y:S04]  /*3570*/  STS.U16 [R7+UR22+0xf00], R184 ;  /* 0x000f00b807007988 */ /* 0x000fe80008000416 */
[----:B------:R-:W-:Y:S04]  /*3580*/  STS.U16 [R7+UR22+0x1300], R148 ;  /* 0x0013009407007988 */ /* 0x000fe80008000416 */
[----:B------:R-:W-:Y:S04]  /*3590*/  STS.U16 [R7+UR22+0x1700], R186 ;  /* 0x001700ba07007988 */ /* 0x000fe80008000416 */
[----:B------:R-:W-:Y:S04]  /*35a0*/  STS.U16 [R7+UR22+0x1b00], R160 ;  /* 0x001b00a007007988 */ /* 0x000fe80008000416 */
[----:B------:R-:W-:Y:S01]  /*35b0*/  STS.U16 [R7+UR22+0x1f00], R192 ;  /* 0x001f00c007007988 */ /* 0x000fe20008000416 */
[----:B--2---:R-:W-:Y:S01]  /*35c0*/  IADD3 R136, P1, P2, R137, UR6, R4 ;  /* 0x0000000689887c10 */ /* 0x004fe2000fa3e004 */
[----:B------:R-:W-:-:S02]  /*35d0*/  UMOV UR6, 0x1 ;  /* 0x0000000100067882 */ /* 0x000fc40000000000 */
[----:B------:R-:W-:Y:S01]  /*35e0*/  STS.U16 [R7+UR22+0x2300], R206 ;  /* 0x002300ce07007988 */ /* 0x000fe20008000416 */
[----:B------:R-:W-:-:S04]  /*35f0*/  @!UP1 UIADD3 UR8, UPT, UPT, -UR6, 0x100000, URZ ;  /* 0x0010000006089890 */ /* 0x000fc8000fffe1ff */
[----:B------:R-:W-:Y:S02]  /*3600*/  @!UP1 USHF.L.U32 UR9, UR8, 0xb, URZ ;  /* 0x0000000b08099899 */ /* 0x000fe400080006ff */
[----:B------:R-:W-:Y:S01]  /*3610*/  @!UP1 USHF.L.U32 UR8, UR8, 0x1, URZ ;  /* 0x0000000108089899 */ /* 0x000fe200080006ff */
[----:B------:R-:W2:Y:S01]  /*3620*/  LDC R4, c[0x0][0x3c4] ;  /* 0x0000f100ff047b82 */ /* 0x000ea20000000800 */
[----:B------:R-:W-:Y:S01]  /*3630*/  IADD3.X R137, PT, PT, R0, UR5, R5, P1, P2 ;  /* 0x0000000500897c10 */ /* 0x000fe20008fe4405 */
[----:B------:R-:W-:Y:S04]  /*3640*/  STS.U16 [R7+UR22+0x2700], R216 ;  /* 0x002700d807007988 */ /* 0x000fe80008000416 */
[----:B------:R-:W-:Y:S02]  /*3650*/  STS.U16 [R7+UR22+0x2b00], R218 ;  /* 0x002b00da07007988 */ /* 0x000fe40008000416 */
[----:B------:R-:W0:Y:S02]  /*3660*/  LDC R0, c[0x0][0x3c4] ;  /* 0x0000f100ff007b82 */ /* 0x000e240000000800 */
[----:B------:R-:W-:Y:S04]  /*3670*/  STS.U16 [R7+UR22+0x2f00], R220 ;  /* 0x002f00dc07007988 */ /* 0x000fe80008000416 */
[----:B------:R-:W-:Y:S02]  /*3680*/  STS.U16 [R7+UR22+0x3300], R224 ;  /* 0x003300e007007988 */ /* 0x000fe40008000416 */
[----:B------:R-:W0:Y:S02]  /*3690*/  LDC R5, c[0x0][0x3c4] ;  /* 0x0000f100ff057b82 */ /* 0x000e240000000800 */
        /* <DEDUP_REMOVED lines=18> */
[----:B------:R1:W-:Y:S01]  /*37c0*/  STS.U16 [R3+UR22+0x3b80], R248 ;  /* 0x003b80f803007988 */ /* 0x0003e20008000416 */
[----:B------:R-:W0:Y:S02]  /*37d0*/  FENCE.VIEW.ASYNC.T ;  /* 0x00000000000073c6 */ /* 0x000e240000000200 */
[----:B0-----:R-:W-:Y:S01]  /*37e0*/  BAR.SYNC.DEFER_BLOCKING 0x0 ;  /* 0x0000000000007b1d */ /* 0x001fe20000010000 */
[----:B------:R-:W-:Y:S01]  /*37f0*/  IMAD R169, R2, 0x12, RZ ;  /* 0x0000001202a97824 */ /* 0x000fe200078e02ff */
[----:B------:R-:W-:-:S02]  /*3800*/  LEA R174, P5, R175, R136, 0x2 ;  /* 0x00000088afae7211 */ /* 0x000fc400078a10ff */
[----:B-1----:R-:W-:Y:S01]  /*3810*/  SHF.L.U32 R3, R0, 0x1, RZ ;  /* 0x0000000100037819 */ /* 0x002fe200000006ff */
[----:B------:R-:W-:Y:S01]  /*3820*/  IMAD R165, R6, 0x16, RZ ;  /* 0x0000001606a57824 */ /* 0x000fe200078e02ff */
[----:B------:R-:W-:Y:S01]  /*3830*/  SHF.L.U32 R7, R0, 0x2, RZ ;  /* 0x0000000200077819 */ /* 0x000fe200000006ff */
[----:B---3--:R-:W-:Y:S01]  /*3840*/  IMAD R157, R36, 0x1e, RZ ;  /* 0x0000001e249d7824 */ /* 0x008fe200078e02ff */
[-C--:B------:R-:W-:Y:S02]  /*3850*/  IADD3 R176, P4, PT, R3, R136.reuse, RZ ;  /* 0x0000008803b07210 */ /* 0x080fe40007f9e0ff */
[----:B------:R-:W-:Y:S01]  /*3860*/  LEA R172, P3, R173, R136, 0x3 ;  /* 0x00000088adac7211 */ /* 0x000fe200078618ff */
[C---:B------:R-:W-:Y:S01]  /*3870*/  IMAD R33, R0.reuse, 0xa, RZ ;  /* 0x0000000a00217824 */ /* 0x040fe200078e02ff */
[----:B------:R-:W-:Y:S01]  /*3880*/  LEA.HI.X.SX32 R175, R3, R137, 0x1, P5 ;  /* 0x0000008903af7211 */ /* 0x000fe200028f0eff */
[C---:B------:R-:W-:Y:S01]  /*3890*/  IMAD R35, R0.reuse, 0xb, RZ ;  /* 0x0000000b00237824 */ /* 0x040fe200078e02ff */
[----:B------:R-:W-:Y:S01]  /*38a0*/  LEA R31, R0, R0, 0x3 ;  /* 0x00000000001f7211 */ /* 0x000fe200078e18ff */
[----:B--2---:R-:W-:Y:S01]  /*38b0*/  IMAD R167, R4, 0x14, RZ ;  /* 0x0000001404a77824 */ /* 0x004fe200078e02ff */
[----:B------:R-:W0:Y:S02]  /*38c0*/  FENCE.VIEW.ASYNC.S ;  /* 0x00000000000073c6 */ /* 0x000e240000000000 */
[----:B0-----:R0:W1:Y:S02]  /*38d0*/  @!UP2 SYNCS.EXCH.64 URZ, [UR22+0xb000], UR8 ;  /* 0x00b0000816ffa5b2 */ /* 0x0010640008000100 */
[----:B-1----:R-:W-:Y:S01]  /*38e0*/  BAR.SYNC.DEFER_BLOCKING 0x0 ;  /* 0x0000000000007b1d */ /* 0x002fe20000010000 */
[----:B------:R-:W-:-:S02]  /*38f0*/  IADD3 R168, P5, PT, R169, R136, RZ ;  /* 0x00000088a9a87210 */ /* 0x000fc40007fbe0ff */
[-C--:B------:R-:W-:Y:S02]  /*3900*/  LEA.HI.X.SX32 R177, R5, R137.reuse, 0x1, P4 ;  /* 0x0000008905b17211 */ /* 0x080fe400020f0eff */
[-C--:B------:R-:W-:Y:S02]  /*3910*/  LEA.HI.X.SX32 R173, R7, R137.reuse, 0x1, P3 ;  /* 0x0000008907ad7211 */ /* 0x080fe400018f0eff */
[C---:B------:R-:W-:Y:S02]  /*3920*/  SHF.L.U32 R29, R0.reuse, 0x3, RZ ;  /* 0x00000003001d7819 */ /* 0x040fe400000006ff */
[-C--:B------:R-:W-:Y:S02]  /*3930*/  LEA R170, P4, R171, R136.reuse, 0x4 ;  /* 0x00000088abaa7211 */ /* 0x080fe400078820ff */
[----:B------:R-:W-:Y:S01]  /*3940*/  IADD3 R164, P3, PT, R165, R136, RZ ;  /* 0x00000088a5a47210 */ /* 0x000fe20007f7e0ff */
[----:B------:R-:W-:Y:S01]  /*3950*/  IMAD R51, R0, 0x6, RZ ;  /* 0x0000000600337824 */ /* 0x000fe200078e02ff */
[----:B------:R-:W-:-:S02]  /*3960*/  LEA.HI.X.SX32 R169, R31, R137, 0x1, P5 ;  /* 0x000000891fa97211 */ /* 0x000fc400028f0eff */
[----:B------:R-:W-:Y:S01]  /*3970*/  LEA R43, R34, -R34, 0x4 ;  /* 0x80000022222b7211 */ /* 0x000fe200078e20ff */
[----:B------:R-:W-:Y:S01]  /*3980*/  IMAD R163, R22, 0x18, RZ ;  /* 0x0000001816a37824 */ /* 0x000fe200078e02ff */
[----:B------:R-:W-:Y:S01]  /*3990*/  IADD3 R156, P5, PT, R157, R136, RZ ;  /* 0x000000889d9c7210 */ /* 0x000fe20007fbe0ff */
[----:B------:R-:W-:Y:S01]  /*39a0*/  IMAD R159, R32, 0x1c, RZ ;  /* 0x0000001c209f7824 */ /* 0x000fe200078e02ff */
[C---:B------:R-:W-:Y:S01]  /*39b0*/  LEA R47, R0.reuse, R0, 0x2 ;  /* 0x00000000002f7211 */ /* 0x040fe200078e10ff */
[----:B------:R-:W1:Y:S01]  /*39c0*/  LDC R4, c[0x0][0x3d8] ;  /* 0x0000f600ff047b82 */ /* 0x000e620000000800 */
[----:B------:R-:W-:Y:S01]  /*39d0*/  IADD3 R152, P2, PT, R33, R136, RZ ;  /* 0x0000008821987210 */ /* 0x000fe20007f5e0ff */
[----:B------:R-:W-:Y:S01]  /*39e0*/  USHF.L.U32 UR5, UR4, 0x1, URZ ;  /* 0x0000000104057899 */ /* 0x000fe200080006ff */
[-C--:B------:R-:W-:Y:S01]  /*39f0*/  LEA.HI.X.SX32 R171, R29, R137.reuse, 0x1, P4 ;  /* 0x000000891dab7211 */ /* 0x080fe200020f0eff */
[----:B------:R-:W2:Y:S01]  /*3a00*/  @P0 LDG.E.U16 R9, desc[UR28][R136.64] ;  /* 0x0000001c88090981 */ /* 0x000ea2000c1e1500 */
[-C--:B------:R-:W-:Y:S01]  /*3a10*/  LEA.HI.X.SX32 R165, R35, R137.reuse, 0x1, P3 ;  /* 0x0000008923a57211 */ /* 0x080fe200018f0eff */
[----:B0-----:R-:W0:Y:S01]  /*3a20*/  LDCU UR8, c[0x0][0x3d8] ;  /* 0x00007b00ff0877ac */ /* 0x001e220008000800 */
[C---:B------:R-:W-:Y:S01]  /*3a30*/  LEA R45, R0.reuse, -R0, 0x3 ;  /* 0x80000000002d7211 */ /* 0x040fe200078e18ff */
[----:B------:R-:W3:Y:S01]  /*3a40*/  @P0 LDG.E.U16 R19, desc[UR28][R170.64] ;  /* 0x0000001caa130981 */ /* 0x000ee2000c1e1500 */
[-C--:B------:R-:W-:Y:S01]  /*3a50*/  IADD3 R160, P4, PT, R161, R136.reuse, RZ ;  /* 0x00000088a1a07210 */ /* 0x080fe20007f9e0ff */
[----:B------:R-:W0:Y:S01]  /*3a60*/  LDC.64 R28, c[0x0][0x390] ;  /* 0x0000e400ff1c7b82 */ /* 0x000e220000000a00 */
[-C--:B------:R-:W-:Y:S01]  /*3a70*/  IADD3 R154, P3, PT, R41, R136.reuse, RZ ;  /* 0x00000088299a7210 */ /* 0x080fe20007f7e0ff */
[----:B------:R-:W3:Y:S01]  /*3a80*/  @P0 LDG.E.U16 R11, desc[UR28][R176.64] ;  /* 0x0000001cb00b0981 */ /* 0x000ee2000c1e1500 */
[-C--:B------:R-:W-:Y:S01]  /*3a90*/  LEA.HI.X.SX32 R157, R43, R137.reuse, 0x1, P5 ;  /* 0x000000892b9d7211 */ /* 0x080fe200028f0eff */
[----:B------:R-:W0:Y:S01]  /*3aa0*/  LDCU UR9, c[0x0][0x3d8] ;  /* 0x00007b00ff0977ac */ /* 0x000e220008000800 */
[----:B------:R-:W-:Y:S01]  /*3ab0*/  IADD3 R166, P5, PT, R167, R136, RZ ;  /* 0x00000088a7a67210 */ /* 0x000fe20007fbe0ff */
[----:B------:R-:W3:Y:S01]  /*3ac0*/  @P0 LDG.E.U16 R21, desc[UR28][R168.64] ;  /* 0x0000001ca8150981 */ /* 0x000ee2000c1e1500 */
[----:B------:R-:W-:Y:S01]  /*3ad0*/  LEA R49, R0, R0, 0x1 ;  /* 0x0000000000317211 */ /* 0x000fe200078e08ff */
[----:B------:R-:W0:Y:S01]  /*3ae0*/  LDC R5, c[0x0][0x3d8] ;  /* 0x0000f600ff057b82 */ /* 0x000e220000000800 */
[----:B------:R-:W-:Y:S01]  /*3af0*/  IADD3 R150, P1, PT, R51, R136, RZ ;  /* 0x0000008833967210 */ /* 0x000fe20007f3e0ff */
[----:B------:R-:W3:Y:S01]  /*3b00*/  @P0 LDG.E.U16 R10, desc[UR28][R174.64] ;  /* 0x0000001cae0a0981 */ /* 0x000ee2000c1e1500 */
[----:B------:R-:W-:-:S02]  /*3b10*/  LEA.HI.X.SX32 R153, R47, R137, 0x1, P2 ;  /* 0x000000892f997211 */ /* 0x000fc400010f0eff */
[-C--:B------:R-:W-:Y:S01]  /*3b20*/  IADD3 R162, P2, PT, R163, R136.reuse, RZ ;  /* 0x00000088a3a27210 */ /* 0x080fe20007f5e0ff */
[----:B------:R-:W3:Y:S01]  /*3b30*/  @P0 LDG.E.U16 R23, desc[UR28][R164.64] ;  /* 0x0000001ca4170981 */ /* 0x000ee2000c1e1500 */
[-C--:B------:R-:W-:Y:S01]  /*3b40*/  LEA.HI.X.SX32 R161, R39, R137.reuse, 0x1, P4 ;  /* 0x0000008927a17211 */ /* 0x080fe200020f0eff */
[----:B------:R-:W0:Y:S01]  /*3b50*/  LDC R6, c[0x0][0x3d8] ;  /* 0x0000f600ff067b82 */ /* 0x000e220000000800 */
[-C--:B------:R-:W-:Y:S01]  /*3b60*/  LEA.HI.X.SX32 R155, R45, R137.reuse, 0x1, P3 ;  /* 0x000000892d9b7211 */ /* 0x080fe200018f0eff */
[----:B------:R-:W3:Y:S01]  /*3b70*/  @P0 LDG.E.U16 R12, desc[UR28][R172.64] ;  /* 0x0000001cac0c0981 */ /* 0x000ee2000c1e1500 */
[-C--:B------:R-:W-:Y:S02]  /*3b80*/  IADD3 R158, P4, PT, R159, R136.reuse, RZ ;  /* 0x000000889f9e7210 */ /* 0x080fe40007f9e0ff */
[----:B------:R-:W-:Y:S01]  /*3b90*/  IADD3 R148, P3, PT, R37, R136, RZ ;  /* 0x0000008825947210 */ /* 0x000fe20007f7e0ff */
[----:B------:R-:W3:Y:S01]  /*3ba0*/  @P0 LDG.E.U16 R15, desc[UR28][R152.64] ;  /* 0x0000001c980f0981 */ /* 0x000ee2000c1e1500 */
[-C--:B------:R-:W-:Y:S01]  /*3bb0*/  LEA.HI.X.SX32 R167, R33, R137.reuse, 0x1, P5 ;  /* 0x0000008921a77211 */ /* 0x080fe200028f0eff */
[----:B------:R-:W1:Y:S01]  /*3bc0*/  LDC R31, c[0x0][0x3d8] ;  /* 0x0000f600ff1f7b82 */ /* 0x000e620000000800 */
[-C--:B------:R-:W-:Y:S01]  /*3bd0*/  LEA.HI.X.SX32 R151, R49, R137.reuse, 0x1, P1 ;  /* 0x0000008931977211 */ /* 0x080fe200008f0eff */
[----:B------:R-:W3:Y:S01]  /*3be0*/  @P0 LDG.E.U16 R25, desc[UR28][R160.64] ;  /* 0x0000001ca0190981 */ /* 0x000ee2000c1e1500 */
[----:B------:R-:W-:-:S02]  /*3bf0*/  LEA.HI.X.SX32 R163, R37, R137, 0x1, P2 ;  /* 0x0000008925a37211 */ /* 0x000fc400010f0eff */
[-C--:B------:R-:W-:Y:S01]  /*3c00*/  LEA.HI.X.SX32 R159, R41, R137.reuse, 0x1, P4 ;  /* 0x00000089299f7211 */ /* 0x080fe200020f0eff */
[----:B------:R-:W3:Y:S01]  /*3c10*/  @P0 LDG.E.U16 R16, desc[UR28][R166.64] ;  /* 0x0000001ca6100981 */ /* 0x000ee2000c1e1500 */
[----:B------:R-:W-:Y:S01]  /*3c20*/  LEA.HI.X.SX32 R149, R51, R137, 0x1, P3 ;  /* 0x0000008933957211 */ /* 0x000fe200018f0eff */
[----:B------:R-:W1:Y:S02]  /*3c30*/  LDC R33, c[0x0][0x3d8] ;  /* 0x0000f600ff217b82 */ /* 0x000e640000000800 */
[----:B------:R-:W3:Y:S04]  /*3c40*/  @P0 LDG.E.U16 R13, desc[UR28][R150.64] ;  /* 0x0000001c960d0981 */ /* 0x000ee8000c1e1500 */
[----:B------:R-:W3:Y:S02]  /*3c50*/  @P0 LDG.E.U16 R18, desc[UR28][R162.64] ;  /* 0x0000001ca2120981 */ /* 0x000ee4000c1e1500 */
[----:B------:R-:W1:Y:S02]  /*3c60*/  LDC R35, c[0x0][0x3d8] ;  /* 0x0000f600ff237b82 */ /* 0x000e640000000800 */
[----:B------:R-:W3:Y:S04]  /*3c70*/  @P0 LDG.E.U16 R14, desc[UR28][R148.64] ;  /* 0x0000001c940e0981 */ /* 0x000ee8000c1e1500 */
[----:B------:R-:W3:Y:S02]  /*3c80*/  @P0 LDG.E.U16 R20, desc[UR28][R158.64] ;  /* 0x0000001c9e140981 */ /* 0x000ee4000c1e1500 */
[----:B------:R-:W1:Y:S02]  /*3c90*/  LDC R22, c[0x0][0x3d8] ;  /* 0x0000f600ff167b82 */ /* 0x000e640000000800 */
[----:B------:R-:W3:Y:S04]  /*3ca0*/  @P0 LDG.E.U16 R17, desc[UR28][R154.64] ;  /* 0x0000001c9a110981 */ /* 0x000ee8000c1e1500 */
[----:B------:R-:W3:Y:S01]  /*3cb0*/  @P0 LDG.E.U16 R27, desc[UR28][R156.64] ;  /* 0x0000001c9c1b0981 */ /* 0x000ee2000c1e1500 */
[----:B------:R-:W-:Y:S01]  /*3cc0*/  LOP3.LUT R0, R53, 0xf, RZ, 0xc0, !PT ;  /* 0x0000000f35007812 */ /* 0x000fe200078ec0ff */
[----:B------:R-:W1:Y:S04]  /*3cd0*/  LDC R37, c[0x0][0x3d8] ;  /* 0x0000f600ff257b82 */ /* 0x000e680000000800 */
[----:B----4-:R-:W-:Y:S01]  /*3ce0*/  IMAD R2, R0, UR24, RZ ;  /* 0x0000001800027c24 */ /* 0x010fe2000f8e02ff */
[----:B------:R-:W-:-:S03]  /*3cf0*/  SHF.R.U32.HI R0, RZ, 0x4, R53 ;  /* 0x00000004ff007819 */ /* 0x000fc60000011635 */
[----:B------:R-:W4:Y:S01]  /*3d00*/  LDC R39, c[0x0][0x3d8] ;  /* 0x0000f600ff277b82 */ /* 0x000f220000000800 */
[----:B------:R-:W-:Y:S02]  /*3d10*/  SHF.L.U32 R3, R2, 0x1, RZ ;  /* 0x0000000102037819 */ /* 0x000fe400000006ff */
[----:B------:R-:W-:Y:S02]  /*3d20*/  SGXT.U32 R0, R0, 0x3 ;  /* 0x000000030000781a */ /* 0x000fe40000000000 */
[----:B0-----:R-:W-:-:S03]  /*3d30*/  IADD3 R181, P1, P2, R3, UR5, R28 ;  /* 0x0000000503b57c10 */ /* 0x001fc6000fa3e01c */
[----:B------:R-:W-:Y:S01]  /*3d40*/  IMAD R3, R0, UR7, RZ ;  /* 0x0000000700037c24 */ /* 0x000fe2000f8e02ff */
[----:B------:R-:W-:Y:S01]  /*3d50*/  UIMAD.WIDE UR4, UR4, 0x2, URZ ;  /* 0x00000002040478a5 */ /* 0x000fe2000f8e02ff */
[----:B------:R-:W0:Y:S03]  /*3d60*/  LDC R41, c[0x0][0x3d8] ;  /* 0x0000f600ff297b82 */ /* 0x000e260000000800 */
[----:B-1----:R-:W-:Y:S01]  /*3d70*/  LEA R4, R4, R3, 0x3 ;  /* 0x0000000304047211 */ /* 0x002fe200078e18ff */
[----:B------:R-:W-:Y:S01]  /*3d80*/  IMAD.HI R2, R2, 0x2, RZ ;  /* 0x0000000202027827 */ /* 0x000fe200078e02ff */
[----:B------:R-:W-:Y:S02]  /*3d90*/  LEA.HI R0, R53, 0x38, RZ, 0x1c ;  /* 0x0000003835007811 */ /* 0x000fe400078fe0ff */
[----:B------:R-:W-:Y:S01]  /*3da0*/  LEA R5, R5, R4, 0x3 ;  /* 0x0000000405057211 */ /* 0x000fe200078e18ff */
[----:B------:R-:W1:Y:S01]  /*3db0*/  LDC R43, c[0x0][0x3d8] ;  /* 0x0000f600ff2b7b82 */ /* 0x000e620000000800 */
[----:B------:R-:W-:-:S02]  /*3dc0*/  IADD3.X R29, PT, PT, R2, UR5, R29, P1, P2 ;  /* 0x00000005021d7c10 */ /* 0x000fc40008fe441d */
[----:B------:R-:W-:Y:S01]  /*3dd0*/  LEA R6, R6, R5, 0x3 ;  /* 0x0000000506067211 */ /* 0x000fe200078e18ff */
[----:B------:R-:W-:Y:S01]  /*3de0*/  IMAD R7, R0, UR8, RZ ;  /* 0x0000000800077c24 */ /* 0x000fe2000f8e02ff */
[----:B------:R-:W-:Y:S02]  /*3df0*/  LEA.HI R2, R53, 0x78, RZ, 0x1c ;  /* 0x0000007835027811 */ /* 0x000fe400078fe0ff */
[----:B------:R-:W-:Y:S02]  /*3e00*/  LEA R0, R31, R6, 0x3 ;  /* 0x000000061f007211 */ /* 0x000fe400078e18ff */
[-C--:B------:R-:W-:Y:S01]  /*3e10*/  LEA R208, P1, R3, R181.reuse, 0x1 ;  /* 0x000000b503d07211 */ /* 0x080fe200078208ff */
[----:B------:R-:W-:Y:S01]  /*3e20*/  IMAD R8, R2, UR9, RZ ;  /* 0x0000000902087c24 */ /* 0x000fe2000f8e02ff */
[----:B------:R-:W-:Y:S02]  /*3e30*/  LEA R2, R33, R0, 0x3 ;  /* 0x0000000021027211 */ /* 0x000fe400078e18ff */
[----:B------:R-:W-:-:S02]  /*3e40*/  LEA R206, P2, R4, R181, 0x1 ;  /* 0x000000b504ce7211 */ /* 0x000fc400078408ff */
[----:B------:R-:W-:Y:S02]  /*3e50*/  LEA.HI.X.SX32 R209, R3, R29, 0x1, P1 ;  /* 0x0000001d03d17211 */ /* 0x000fe400008f0eff */
[----:B------:R-:W-:Y:S02]  /*3e60*/  LEA R3, R35, R2, 0x3 ;  /* 0x0000000223037211 */ /* 0x000fe400078e18ff */
[----:B------:R-:W-:Y:S02]  /*3e70*/  LEA R194, P3, R7, R181, 0x1 ;  /* 0x000000b507c27211 */ /* 0x000fe400078608ff */
[----:B------:R-:W-:Y:S02]  /*3e80*/  LEA.HI.X.SX32 R207, R4, R29, 0x1, P2 ;  /* 0x0000001d04cf7211 */ /* 0x000fe400010f0eff */
[----:B------:R-:W-:Y:S02]  /*3e90*/  LEA R4, R22, R3, 0x4 ;  /* 0x0000000316047211 */ /* 0x000fe400078e20ff */
[----:B------:R-:W-:-:S02]  /*3ea0*/  LEA R204, P1, R5, R181, 0x1 ;  /* 0x000000b505cc7211 */ /* 0x000fc400078208ff */
[-C--:B------:R-:W-:Y:S02]  /*3eb0*/  LEA.HI.X.SX32 R195, R7, R29.reuse, 0x1, P3 ;  /* 0x0000001d07c37211 */ /* 0x080fe400018f0eff */
[----:B------:R-:W-:Y:S02]  /*3ec0*/  LEA R7, R37, R4, 0x3 ;  /* 0x0000000425077211 */ /* 0x000fe400078e18ff */
[----:B------:R-:W-:Y:S02]  /*3ed0*/  LEA.HI.X.SX32 R205, R5, R29, 0x1, P1 ;  /* 0x0000001d05cd7211 */ /* 0x000fe400008f0eff */
[-C--:B------:R-:W-:Y:S02]  /*3ee0*/  LEA R200, P1, R0, R181.reuse, 0x1 ;  /* 0x000000b500c87211 */ /* 0x080fe400078208ff */
[----:B------:R-:W-:Y:S01]  /*3ef0*/  LEA R202, P2, R6, R181, 0x1 ;  /* 0x000000b506ca7211 */ /* 0x000fe200078408ff */
[----:B------:R-:W-:-:S04]  /*3f00*/  @!UP1 UIADD3 UR4, UPT, UPT, -UR6, 0x100000, URZ ;  /* 0x0010000006049890 */ /* 0x000fc8000fffe1ff */
[----:B------:R-:W-:Y:S02]  /*3f10*/  @!UP1 USHF.L.U32 UR5, UR4, 0xb, URZ ;  /* 0x0000000b04059899 */ /* 0x000fe400080006ff */
[----:B------:R-:W-:Y:S01]  /*3f20*/  @!UP1 USHF.L.U32 UR4, UR4, 0x1, URZ ;  /* 0x0000000104049899 */ /* 0x000fe200080006ff */
[----:B------:R-:W-:Y:S02]  /*3f30*/  LEA R5, R24, R7, 0x3 ;  /* 0x0000000718057211 */ /* 0x000fe400078e18ff */
[-C--:B------:R-:W-:Y:S02]  /*3f40*/  LEA.HI.X.SX32 R201, R0, R29.reuse, 0x1, P1 ;  /* 0x0000001d00c97211 */ /* 0x080fe400008f0eff */
[----:B------:R-:W-:Y:S02]  /*3f50*/  LEA.HI.X.SX32 R203, R6, R29, 0x1, P2 ;  /* 0x0000001d06cb7211 */ /* 0x000fe400010f0eff */
[----:B------:R-:W-:Y:S02]  /*3f60*/  LEA R192, P1, R4, R181, 0x1 ;  /* 0x000000b504c07211 */ /* 0x000fe400078208ff */
[----:B------:R-:W-:Y:S01]  /*3f70*/  LEA R6, R26, R5, 0x3 ;  /* 0x000000051a067211 */ /* 0x000fe200078e18ff */
[----:B------:R-:W-:Y:S01]  /*3f80*/  VOTEU.ALL UP2, P6 ;  /* 0x0000000000ff7886 */ /* 0x000fe20003040000 */
[----:B------:R-:W-:-:S02]  /*3f90*/  LEA R138, R30, R133, 0x5 ;  /* 0x000000851e8a7211 */ /* 0x000fc400078e28ff */
[----:B------:R-:W-:Y:S02]  /*3fa0*/  LEA.HI.X.SX32 R193, R4, R29, 0x1, P1 ;  /* 0x0000001d04c17211 */ /* 0x000fe400008f0eff */
[-C--:B------:R-:W-:Y:S01]  /*3fb0*/  LEA R186, P1, R6, R181.reuse, 0x1 ;  /* 0x000000b506ba7211 */ /* 0x080fe200078208ff */
[----:B------:R0:W1:Y:S01]  /*3fc0*/  @!UP2 SYNCS.EXCH.64 URZ, [UR22+0xb008], UR4 ;  /* 0x00b0080416ffa5b2 */ /* 0x0000620008000100 */
[----:B------:R-:W-:Y:S02]  /*3fd0*/  LEA R198, P2, R2, R181, 0x1 ;  /* 0x000000b502c67211 */ /* 0x000fe400078408ff */
[----:B------:R-:W-:Y:S02]  /*3fe0*/  LOP3.LUT R218, R138, 0x10, RZ, 0x3c, !PT ;  /* 0x000000108ada7812 */ /* 0x000fe400078e3cff */
[----:B----4-:R-:W-:Y:S02]  /*3ff0*/  LEA R0, R39, R6, 0x3 ;  /* 0x0000000627007211 */ /* 0x010fe400078e18ff */
[----:B------:R-:W-:-:S02]  /*4000*/  LEA.HI.X.SX32 R187, R6, R29, 0x1, P1 ;  /* 0x0000001d06bb7211 */ /* 0x000fc400008f0eff */
[C---:B------:R-:W-:Y:S02]  /*4010*/  LOP3.LUT R217, R138.reuse, 0x20, RZ, 0x3c, !PT ;  /* 0x000000208ad97812 */ /* 0x040fe400078e3cff */
[----:B------:R-:W-:Y:S01]  /*4020*/  LOP3.LUT R216, R138, 0x30, RZ, 0x3c, !PT ;  /* 0x000000308ad87812 */ /* 0x000fe200078e3cff */
[----:B0-----:R-:W-:-:S04]  /*4030*/  @!UP1 UIADD3 UR4, UPT, UPT, -UR6, 0x100000, URZ ;  /* 0x0010000006049890 */ /* 0x001fc8000fffe1ff */
[----:B------:R-:W-:Y:S02]  /*4040*/  @!UP1 USHF.L.U32 UR5, UR4, 0xb, URZ ;  /* 0x0000000b04059899 */ /* 0x000fe400080006ff */
[----:B------:R-:W-:Y:S01]  /*4050*/  @!UP1 USHF.L.U32 UR4, UR4, 0x1, URZ ;  /* 0x0000000104049899 */ /* 0x000fe200080006ff */
[----:B------:R-:W-:Y:S02]  /*4060*/  ISETP.EQ.U32.AND P1, PT, RZ, UR13, P0 ;  /* 0x0000000dff007c0c */ /* 0x000fe40008722070 */
[----:B------:R-:W-:Y:S02]  /*4070*/  LEA R196, P3, R3, R181, 0x1 ;  /* 0x000000b503c47211 */ /* 0x000fe400078608ff */
[----:B------:R-:W-:Y:S02]  /*4080*/  LOP3.LUT R215, R138, 0x40, RZ, 0x3c, !PT ;  /* 0x000000408ad77812 */ /* 0x000fe400078e3cff */
[----:B------:R-:W-:Y:S02]  /*4090*/  LEA.HI.X.SX32 R199, R2, R29, 0x1, P2 ;  /* 0x0000001d02c77211 */ /* 0x000fe400010f0eff */
[----:B------:R-:W-:-:S02]  /*40a0*/  LOP3.LUT R212, R138, 0x50, RZ, 0x3c, !PT ;  /* 0x000000508ad47812 */ /* 0x000fc400078e3cff */
[----:B------:R-:W-:Y:S02]  /*40b0*/  LEA R2, R41, R0, 0x3 ;  /* 0x0000000029027211 */ /* 0x000fe400078e18ff */
[C---:B------:R-:W-:Y:S02]  /*40c0*/  LOP3.LUT R211, R138.reuse, 0x60, RZ, 0x3c, !PT ;  /* 0x000000608ad37812 */ /* 0x040fe400078e3cff */
[----:B------:R-:W-:Y:S01]  /*40d0*/  LOP3.LUT R210, R138, 0x70, RZ, 0x3c, !PT ;  /* 0x000000708ad27812 */ /* 0x000fe200078e3cff */
[----:B------:R-:W-:Y:S01]  /*40e0*/  VOTEU.ALL UP2, P6 ;  /* 0x0000000000ff7886 */ /* 0x000fe20003040000 */
[----:B------:R-:W-:Y:S02]  /*40f0*/  LEA.HI.X.SX32 R197, R3, R29, 0x1, P3 ;  /* 0x0000001d03c57211 */ /* 0x000fe400018f0eff */
[-C--:B------:R-:W-:Y:S02]  /*4100*/  LEA R178, P4, R8, R181.reuse, 0x1 ;  /* 0x000000b508b27211 */ /* 0x080fe400078808ff */
[----:B------:R-:W-:-:S02]  /*4110*/  LEA R190, P2, R7, R181, 0x1 ;  /* 0x000000b507be7211 */ /* 0x000fc400078408ff */
[----:B------:R-:W-:Y:S02]  /*4120*/  LEA R188, P3, R5, R181, 0x1 ;  /* 0x000000b505bc7211 */ /* 0x000fe400078608ff */
[----:B-1----:R-:W-:Y:S02]  /*4130*/  LEA R3, R43, R2, 0x3 ;  /* 0x000000022b037211 */ /* 0x002fe400078e18ff */
[-C--:B------:R-:W-:Y:S02]  /*4140*/  LEA.HI.X.SX32 R179, R8, R29.reuse, 0x1, P4 ;  /* 0x0000001d08b37211 */ /* 0x080fe400020f0eff */
[-C--:B------:R-:W-:Y:S02]  /*4150*/  LEA.HI.X.SX32 R191, R7, R29.reuse, 0x1, P2 ;  /* 0x0000001d07bf7211 */ /* 0x080fe400010f0eff */
[----:B------:R-:W-:Y:S01]  /*4160*/  LEA.HI.X.SX32 R189, R5, R29, 0x1, P3 ;  /* 0x0000001d05bd7211 */ /* 0x000fe200018f0eff */
[----:B------:R-:W-:Y:S01]  /*4170*/  UIADD3 UR7, UPT, UPT, UR22, 0x9000, URZ ;  /* 0x0000900016077890 */ /* 0x000fe2000fffe0ff */
[-C--:B------:R-:W-:Y:S01]  /*4180*/  LEA R184, P2, R0, R181.reuse, 0x1 ;  /* 0x000000b500b87211 */ /* 0x080fe200078408ff */
[----:B------:R-:W-:Y:S01]  /*4190*/  UIADD3 UR20, UPT, UPT, UR66, 0x80, URZ ;  /* 0x0000008042147890 */ /* 0x000fe2000fffe0ff */
[----:B------:R-:W-:-:S02]  /*41a0*/  LEA R182, P3, R2, R181, 0x1 ;  /* 0x000000b502b67211 */ /* 0x000fc400078608ff */
[C---:B------:R-:W-:Y:S02]  /*41b0*/  LEA R180, P4, R3.reuse, R181, 0x1 ;  /* 0x000000b503b47211 */ /* 0x040fe400078808ff */
[-C--:B------:R-:W-:Y:S02]  /*41c0*/  LEA.HI.X.SX32 R185, R0, R29.reuse, 0x1, P2 ;  /* 0x0000001d00b97211 */ /* 0x080fe400010f0eff */
[-C--:B------:R-:W-:Y:S02]  /*41d0*/  LEA.HI.X.SX32 R183, R2, R29.reuse, 0x1, P3 ;  /* 0x0000001d02b77211 */ /* 0x080fe400018f0eff */
[----:B------:R-:W-:Y:S02]  /*41e0*/  LEA.HI.X.SX32 R181, R3, R29, 0x1, P4 ;  /* 0x0000001d03b57211 */ /* 0x000fe400020f0eff */
        /* <DEDUP_REMOVED lines=14> */
[----:B------:R-:W-:Y:S01]  /*42d0*/  PRMT R222, RZ, 0x7610, R222 ;  /* 0x00007610ffde7816 */ /* 0x000fe200000000de */
[----:B--2---:R-:W-:Y:S04]  /*42e0*/  STS.U16 [R138+UR22+0x8000], R9 ;  /* 0x008000098a007988 */ /* 0x004fe80008000416 */
[----:B---3--:R-:W-:Y:S04]  /*42f0*/  STS.U16 [R138+UR22+0x8400], R19 ;  /* 0x008400138a007988 */ /* 0x008fe80008000416 */
        /* <DEDUP_REMOVED lines=14> */
[----:B------:R2:W-:Y:S06]  /*43e0*/  MEMBAR.ALL.CTA ;  /* 0x0000000000007992 */ /* 0x0005ec0000008000 */
[----:B--2---:R-:W-:Y:S04]  /*43f0*/  FENCE.VIEW.ASYNC.S ;  /* 0x00000000000073c6 */ /* 0x004fe80000000000 */
[----:B------:R-:W2:Y:S02]  /*4400*/  FENCE.VIEW.ASYNC.S ;  /* 0x00000000000073c6 */ /* 0x000ea40000000000 */
[----:B--2---:R1:W2:Y:S01]  /*4410*/  @!UP2 SYNCS.EXCH.64 URZ, [UR22+0x9000], UR4 ;  /* 0x0090000416ffa5b2 */ /* 0x0042a20008000100 */
[----:B0-----:R-:W-:Y:S01]  /*4420*/  PRMT R20, RZ, 0x7610, R20 ;  /* 0x00007610ff147816 */ /* 0x001fe20000000014 */
[----:B--2---:R-:W-:Y:S06]  /*4430*/  BAR.SYNC.DEFER_BLOCKING 0x0 ;  /* 0x0000000000007b1d */ /* 0x004fec0000010000 */
[----:B-1----:R-:W-:Y:S05]  /*4440*/  @!P1 BRA `(.L_x_6) ;  /* 0x0000000000dc9947 */ /* 0x002fea0003800000 */
[----:B------:R-:W-:Y:S02]  /*4450*/  USHF.R.U32.HI UR9, URZ, 0x4, UR22 ;  /* 0x00000004ff097899 */ /* 0x000fe40008011616 */
[----:B------:R-:W-:Y:S02]  /*4460*/  UIADD3 UR5, UPT, UPT, UR22, 0x8000, URZ ;  /* 0x0000800016057890 */ /* 0x000fe4000fffe0ff */
[----:B------:R-:W-:Y:S02]  /*4470*/  USGXT.U32 UR9, UR9, 0xe ;  /* 0x0000000e0909789a */ /* 0x000fe40008000000 */
[----:B------:R-:W-:Y:S02]  /*4480*/  USHF.R.U32.HI UR5, URZ, 0x4, UR5 ;  /* 0x00000004ff057899 */ /* 0x000fe40008011605 */
[----:B------:R-:W-:Y:S02]  /*4490*/  UIADD3 UR26, UP2, UPT, UR9, 0x4000080, URZ ;  /* 0x04000080091a7890 */ /* 0x000fe4000ff5e0ff */
[----:B------:R-:W-:Y:S01]  /*44a0*/  USGXT.U32 UR8, UR5, 0xe ;  /* 0x0000000e0508789a */ /* 0x000fe20008000000 */
[----:B------:R-:W-:Y:S01]  /*44b0*/  UMOV UR4, URZ ;  /* 0x000000ff00047c82 */ /* 0x000fe20008000000 */
[----:B------:R-:W-:Y:S01]  /*44c0*/  UMOV UR6, URZ ;  /* 0x000000ff00067c82 */ /* 0x000fe20008000000 */
[----:B------:R-:W-:-:S02]  /*44d0*/  UIADD3.X UR27, UPT, UPT, UR4, 0x40004040, URZ, UP2, !UPT ;  /* 0x40004040041b7890 */ /* 0x000fc400097fe4ff */
[----:B------:R-:W-:Y:S01]  /*44e0*/  UIADD3 UR62, UP2, UPT, UR8, 0x2, URZ ;  /* 0x00000002083e7890 */ /* 0x000fe2000ff5e0ff */
[----:B------:R-:W-:Y:S01]  /*44f0*/  UMOV UR4, UR7 ;  /* 0x0000000700047c82 */ /* 0x000fe20008000000 */
[----:B------:R-:W-:Y:S02]  /*4500*/  UMOV UR5, URZ ;  /* 0x000000ff00057c82 */ /* 0x000fe40008000000 */
[----:B------:R-:W-:Y:S01]  /*4510*/  UIADD3.X UR63, UPT, UPT, UR6, 0x40004040, URZ, UP2, !UPT ;  /* 0x40004040063f7890 */ /* 0x000fe200097fe4ff */
[----:B------:R-:W-:Y:S01]  /*4520*/  UMOV UR12, UR4 ;  /* 0x00000004000c7c82 */ /* 0x000fe20008000000 */
[----:B------:R-:W-:Y:S02]  /*4530*/  ULOP3.LUT UR4, UR9, 0x4000000, URZ, 0xfc, !UPT ;  /* 0x0400000009047892 */ /* 0x000fe4000f8efcff */
[----:B------:R-:W-:Y:S02]  /*4540*/  UIADD3.64 UR38, UPT, UPT, UR26, 0x80, URZ ;  /* 0x000000801a267897 */ /* 0x000fe4000fffe0ff */
[----:B------:R-:W-:-:S02]  /*4550*/  UIADD3.64 UR40, UPT, UPT, UR62, 0x2, URZ ;  /* 0x000000023e287897 */ /* 0x000fc4000fffe0ff */
[----:B------:R-:W-:Y:S02]  /*4560*/  UIADD3.64 UR42, UPT, UPT, UR26, 0x100, URZ ;  /* 0x000001001a2a7897 */ /* 0x000fe4000fffe0ff */
[----:B------:R-:W-:Y:S02]  /*4570*/  UIADD3.64 UR44, UPT, UPT, UR62, 0x4, URZ ;  /* 0x000000043e2c7897 */ /* 0x000fe4000fffe0ff */
[----:B------:R-:W-:Y:S02]  /*4580*/  UIADD3.64 UR46, UPT, UPT, UR26, 0x180, URZ ;  /* 0x000001801a2e7897 */ /* 0x000fe4000fffe0ff */
[----:B------:R-:W-:Y:S02]  /*4590*/  UIADD3.64 UR48, UPT, UPT, UR62, 0x7e, URZ ;  /* 0x0000007e3e307897 */ /* 0x000fe4000fffe0ff */
[----:B------:R-:W-:Y:S02]  /*45a0*/  UIADD3.64 UR50, UPT, UPT, UR26, 0x200, URZ ;  /* 0x000002001a327897 */ /* 0x000fe4000fffe0ff */
[----:B------:R-:W-:-:S02]  /*45b0*/  UIADD3.64 UR52, UPT, UPT, UR62, 0x80, URZ ;  /* 0x000000803e347897 */ /* 0x000fc4000fffe0ff */
[----:B------:R-:W-:Y:S02]  /*45c0*/  UIADD3.64 UR54, UPT, UPT, UR26, 0x280, URZ ;  /* 0x000002801a367897 */ /* 0x000fe4000fffe0ff */
[----:B------:R-:W-:Y:S01]  /*45d0*/  UIADD3.64 UR56, UPT, UPT, UR62, 0x82, URZ ;  /* 0x000000823e387897 */ /* 0x000fe2000fffe0ff */
[----:B------:R-:W-:Y:S01]  /*45e0*/  UMOV UR10, 0x0 ;  /* 0x00000000000a7882 */ /* 0x000fe20000000000 */
[----:B------:R-:W-:Y:S01]  /*45f0*/  UMOV UR11, 0x8048010 ;  /* 0x08048010000b7882 */ /* 0x000fe20000000000 */
[----:B------:R-:W-:Y:S01]  /*4600*/  UIADD3.64 UR58, UPT, UPT, UR26, 0x300, URZ ;  /* 0x000003001a3a7897 */ /* 0x000fe2000fffe0ff */
[----:B------:R-:W-:Y:S01]  /*4610*/  UMOV UR5, 0x40004040 ;  /* 0x4000404000057882 */ /* 0x000fe20000000000 */
[----:B------:R-:W-:Y:S01]  /*4620*/  UIADD3.64 UR60, UPT, UPT, UR62, 0x84, URZ ;  /* 0x000000843e3c7897 */ /* 0x000fe2000fffe0ff */
[----:B------:R-:W-:Y:S01]  /*4630*/  UMOV UR9, 0x40004040 ;  /* 0x4000404000097882 */ /* 0x000fe20000000000 */
[----:B------:R-:W-:Y:S01]  /*4640*/  UMOV UR14, 0x0 ;  /* 0x00000000000e7882 */ /* 0x000fe20000000000 */
[----:B------:R-:W-:Y:S01]  /*4650*/  UMOV UR15, 0x8048010 ;  /* 0x08048010000f7882 */ /* 0x000fe20000000000 */
[----:B------:R-:W-:Y:S01]  /*4660*/  UMOV UR18, 0x0 ;  /* 0x0000000000127882 */ /* 0x000fe20000000000 */
[----:B------:R-:W-:Y:S01]  /*4670*/  UMOV UR19, 0x8048010 ;  /* 0x0804801000137882 */ /* 0x000fe20000000000 */
[----:B------:R0:W-:Y:S01]  /*4680*/  UTCHMMA gdesc[UR4], gdesc[UR8], tmem[UR20], tmem[UR10], idesc[UR11], !UPT ;  /* 0x00ff0a08040075ea */ /* 0x0001e2000f800014 */
[----:B------:R-:W-:Y:S01]  /*4690*/  UMOV UR16, 0x0 ;  /* 0x0000000000107882 */ /* 0x000fe20000000000 */
[----:B------:R-:W-:Y:S01]  /*46a0*/  UMOV UR17, 0x8048010 ;  /* 0x0804801000117882 */ /* 0x000fe20000000000 */
[----:B------:R0:W-:Y:S01]  /*46b0*/  UTCHMMA gdesc[UR26], gdesc[UR62], tmem[UR20], tmem[UR14], idesc[UR15], UPT ;  /* 0x00ff0e3e1a0075ea */ /* 0x0001e2000b800014 */
        /* <DEDUP_REMOVED lines=12> */
[----:B------:R0:W-:Y:S01]  /*4780*/  UTCHMMA gdesc[UR54], gdesc[UR56], tmem[UR20], tmem[UR36], idesc[UR37], UPT ;  /* 0x00ff2438360075ea */ /* 0x0001e2000b800014 */
[----:B------:R0:W-:Y:S01]  /*4790*/  UTCHMMA gdesc[UR58], gdesc[UR60], tmem[UR20], tmem[UR34], idesc[UR35], UPT ;  /* 0x00ff223c3a0075ea */ /* 0x0001e2000b800014 */
[----:B------:R0:W-:Y:S01]  /*47a0*/  UTCBAR [UR12], URZ ;  /* 0x000000ff0c0073e9 */ /* 0x0001e200080000ff */
[----:B------:R-:W-:Y:S01]  /*47b0*/  NOP ;  /* 0x0000000000007918 */ /* 0x000fe20000000000 */
.L_x_6:
[----:B------:R-:W-:Y:S05]  /*47c0*/  @!P0 BRA `(.L_x_7) ;  /* 0x0000000000088947 */ /* 0x000fea0003800000 */
[----:B------:R-:W1:Y:S02]  /*47d0*/  SYNCS.PHASECHK.TRANS64.TRYWAIT P2, [UR22+0x9000], RZ ;  /* 0x009000ffff0075a7 */ /* 0x000e640008041116 */
[----:B-1----:R-:W-:Y:S05]  /*47e0*/  @!P2 BRA `(.L_x_8) ;  /* 0x0000008000d4a947 */ /* 0x002fea0003800000 */
.L_x_7:
[----:B------:R-:W-:Y:S06]  /*47f0*/  BAR.SYNC.DEFER_BLOCKING 0x0 ;  /* 0x0000000000007b1d */ /* 0x000fec0000010000 */
[----:B0-----:R-:W0:Y:S01]  /*4800*/  LDCU UR4, c[0x0][0x3a8] ;  /* 0x00007500ff0477ac */ /* 0x001e220008000800 */
[----:B------:R-:W0:Y:S01]  /*4810*/  LDTM.x16 R4, tmem[UR21+0x80] ;  /* 0x00008015000479ee */ /* 0x000e220008240000 */
[----:B------:R-:W1:Y:S01]  /*4820*/  @!P6 SYNCS.CCTL.IV [UR22+0x9000] ;  /* 0x00900000ff00e9b1 */ /* 0x000e620008000016 */
[----:B------:R-:W-:Y:S01]  /*4830*/  NOP ;  /* 0x0000000000007918 */ /* 0x000fe20000000000 */
[----:B------:R2:W5:Y:S04]  /*4840*/  @P0 LDG.E.U16 R22, desc[UR28][R208.64] ;  /* 0x0000001cd0160981 */ /* 0x000568000c1e1500 */
        /* <DEDUP_REMOVED lines=14> */
[----:B------:R2:W5:Y:S01]  /*4930*/  @P0 LDG.E.U16 R222, desc[UR28][R178.64] ;  /* 0x0000001cb2de0981 */ /* 0x000562000c1e1500 */
[----:B0-----:R-:W-:Y:S01]  /*4940*/  FMUL R4, R4, UR4 ;  /* 0x0000000404047c20 */ /* 0x001fe20008400000 */
[----:B------:R-:W-:Y:S01]  /*4950*/  FMUL R5, R5, UR4 ;  /* 0x0000000405057c20 */ /* 0x000fe20008400000 */
[----:B------:R-:W-:Y:S01]  /*4960*/  FMUL R6, R6, UR4 ;  /* 0x0000000406067c20 */ /* 0x000fe20008400000 */
[----:B------:R-:W0:Y:S01]  /*4970*/  S2R R141, SR_CTAID.X ;  /* 0x00000000008d7919 */ /* 0x000e220000002500 */
[C---:B------:R-:W-:Y:S01]  /*4980*/  ISETP.GT.AND P5, PT, R134.reuse, RZ, PT ;  /* 0x000000ff8600720c */ /* 0x040fe20003fa4270 */
[----:B------:R-:W-:Y:S01]  /*4990*/  FMUL R7, R7, UR4 ;  /* 0x0000000407077c20 */ /* 0x000fe20008400000 */
[----:B------:R-:W-:Y:S01]  /*49a0*/  ISETP.GT.AND P2, PT, R134, 0x1, PT ;  /* 0x000000018600780c */ /* 0x000fe20003f44270 */
[----:B------:R-:W-:Y:S01]  /*49b0*/  FMUL R8, R8, UR4 ;  /* 0x0000000408087c20 */ /* 0x000fe20008400000 */
[----:B------:R-:W-:Y:S01]  /*49c0*/  ISETP.GT.AND P3, PT, R134, 0x2, PT ;  /* 0x000000028600780c */ /* 0x000fe20003f64270 */
[----:B------:R-:W-:Y:S01]  /*49d0*/  FMUL R9, R9, UR4 ;  /* 0x0000000409097c20 */ /* 0x000fe20008400000 */
[----:B------:R-:W-:Y:S01]  /*49e0*/  FSEL R5, R5, -INF , P5 ;  /* 0xff80000005057808 */ /* 0x000fe20002800000 */
[----:B------:R-:W-:Y:S01]  /*49f0*/  FMUL R10, R10, UR4 ;  /* 0x000000040a0a7c20 */ /* 0x000fe20008400000 */
[----:B------:R-:W-:Y:S01]  /*4a00*/  FSEL R6, R6, -INF , P2 ;  /* 0xff80000006067808 */ /* 0x000fe20001000000 */
[----:B------:R-:W-:Y:S01]  /*4a10*/  FMUL R11, R11, UR4 ;  /* 0x000000040b0b7c20 */ /* 0x000fe20008400000 */
[----:B------:R-:W-:Y:S01]  /*4a20*/  ISETP.GT.AND P5, PT, R134, 0x4, PT ;  /* 0x000000048600780c */ /* 0x000fe20003fa4270 */
[----:B------:R-:W-:Y:S01]  /*4a30*/  FMUL R12, R12, UR4 ;  /* 0x000000040c0c7c20 */ /* 0x000fe20008400000 */
[----:B------:R-:W-:Y:S01]  /*4a40*/  ISETP.GT.AND P2, PT, R134, 0x5, PT ;  /* 0x000000058600780c */ /* 0x000fe20003f44270 */
[----:B------:R-:W-:Y:S01]  /*4a50*/  FMUL R13, R13, UR4 ;  /* 0x000000040d0d7c20 */ /* 0x000fe20008400000 */
[----:B------:R-:W-:Y:S01]  /*4a60*/  FSEL R7, R7, -INF , P3 ;  /* 0xff80000007077808 */ /* 0x000fe20001800000 */
        /* <DEDUP_REMOVED lines=11> */
[----:B------:R-:W-:-:S02]  /*4b20*/  FSEL R11, R11, -INF , P3 ;  /* 0xff8000000b0b7808 */ /* 0x000fc40001800000 */
[----:B------:R-:W-:Y:S02]  /*4b30*/  ISETP.GT.AND P3, PT, R134, 0xa, PT ;  /* 0x0000000a8600780c */ /* 0x000fe40003f64270 */
[----:B------:R-:W-:Y:S02]  /*4b40*/  FSEL R13, R13, -INF , P5 ;  /* 0xff8000000d0d7808 */ /* 0x000fe40002800000 */
[----:B0-----:R-:W-:Y:S02]  /*4b50*/  SHF.L.U32 R141, R141, 0x7, RZ ;  /* 0x000000078d8d7819 */ /* 0x001fe400000006ff */
[----:B------:R-:W-:Y:S02]  /*4b60*/  FSEL R14, R14, -INF , P2 ;  /* 0xff8000000e0e7808 */ /* 0x000fe40001000000 */
[----:B------:R-:W-:Y:S02]  /*4b70*/  ISETP.GT.AND P4, PT, R141, -0x1, PT ;  /* 0xffffffff8d00780c */ /* 0x000fe40003f84270 */
[----:B------:R-:W-:-:S02]  /*4b80*/  ISETP.GT.AND P5, PT, R134, 0xc, PT ;  /* 0x0000000c8600780c */ /* 0x000fc40003fa4270 */
[----:B------:R-:W-:Y:S02]  /*4b90*/  FSEL R3, R4, -INF , P4 ;  /* 0xff80000004037808 */ /* 0x000fe40002000000 */
[----:B------:R-:W-:Y:S02]  /*4ba0*/  ISETP.GT.AND P4, PT, R134, 0x3, PT ;  /* 0x000000038600780c */ /* 0x000fe40003f84270 */
[----:B------:R-:W-:Y:S02]  /*4bb0*/  FMNMX3 R0, R3, R5, R6, !PT ;  /* 0x0000000503007276 */ /* 0x000fe40007800006 */
[----:B------:R-:W-:Y:S02]  /*4bc0*/  FSEL R8, R8, -INF , P4 ;  /* 0xff80000008087808 */ /* 0x000fe40002000000 */
[----:B------:R-:W-:Y:S02]  /*4bd0*/  ISETP.GT.AND P4, PT, R134, 0x7, PT ;  /* 0x000000078600780c */ /* 0x000fe40003f84270 */
[----:B------:R-:W-:-:S02]  /*4be0*/  FMNMX3 R0, R0, R7, R8, !PT ;  /* 0x0000000700007276 */ /* 0x000fc40007800008 */
[----:B------:R-:W-:Y:S02]  /*4bf0*/  FSEL R12, R12, -INF , P4 ;  /* 0xff8000000c0c7808 */ /* 0x000fe40002000000 */
[----:B------:R-:W-:Y:S02]  /*4c00*/  FMNMX3 R0, R0, R9, R10, !PT ;  /* 0x0000000900007276 */ /* 0x000fe4000780000a */
[----:B------:R-:W-:Y:S02]  /*4c10*/  ISETP.GT.AND P4, PT, R134, 0xb, PT ;  /* 0x0000000b8600780c */ /* 0x000fe40003f84270 */
[----:B------:R-:W-:Y:S02]  /*4c20*/  FMNMX3 R0, R0, R11, R12, !PT ;  /* 0x0000000b00007276 */ /* 0x000fe4000780000c */
[----:B------:R-:W-:Y:S02]  /*4c30*/  ISETP.GT.AND P2, PT, R134, 0xd, PT ;  /* 0x0000000d8600780c */ /* 0x000fe40003f44270 */
[----:B------:R-:W-:-:S02]  /*4c40*/  FSEL R15, R15, -INF , P3 ;  /* 0xff8000000f0f7808 */ /* 0x000fc40001800000 */
[----:B------:R-:W-:Y:S02]  /*4c50*/  FSEL R16, R16, -INF , P4 ;  /* 0xff80000010107808 */ /* 0x000fe40002000000 */
[----:B------:R-:W-:Y:S02]  /*4c60*/  FMNMX3 R0, R0, R13, R14, !PT ;  /* 0x0000000d00007276 */ /* 0x000fe4000780000e */
[----:B------:R-:W-:Y:S02]  /*4c70*/  ISETP.GT.AND P3, PT, R134, 0xe, PT ;  /* 0x0000000e8600780c */ /* 0x000fe40003f64270 */
[----:B------:R-:W-:Y:S02]  /*4c80*/  FSEL R17, R17, -INF , P5 ;  /* 0xff80000011117808 */ /* 0x000fe40002800000 */
[----:B------:R-:W-:Y:S02]  /*4c90*/  FSEL R18, R18, -INF , P2 ;  /* 0xff80000012127808 */ /* 0x000fe40001000000 */
[----:B------:R-:W-:-:S02]  /*4ca0*/  FMNMX3 R0, R0, R15, R16, !PT ;  /* 0x0000000f00007276 */ /* 0x000fc40007800010 */
[----:B------:R-:W-:Y:S02]  /*4cb0*/  FSEL R19, R19, -INF , P3 ;  /* 0xff80000013137808 */ /* 0x000fe40001800000 */
[----:B------:R-:W-:Y:S02]  /*4cc0*/  FMNMX3 R0, R0, R17, R18, !PT ;  /* 0x0000001100007276 */ /* 0x000fe40007800012 */
[----:B------:R-:W-:Y:S02]  /*4cd0*/  ISETP.NE.U32.AND P2, PT, R30, RZ, PT ;  /* 0x000000ff1e00720c */ /* 0x000fe40003f45070 */
[----:B------:R-:W-:-:S05]  /*4ce0*/  FMNMX3 R2, R0, -INF , R19, !PT ;  /* 0xff80000000027876 */ /* 0x000fca0007800013 */
[--C-:B------:R-:W-:Y:S01]  /*4cf0*/  FADD R5, R5, -R2.reuse ;  /* 0x8000000205057221 */ /* 0x100fe20000000000 */
[--C-:B------:R-:W-:Y:S01]  /*4d00*/  FADD R3, R3, -R2.reuse ;  /* 0x8000000203037221 */ /* 0x100fe20000000000 */
[--C-:B------:R-:W-:Y:S01]  /*4d10*/  FADD R6, R6, -R2.reuse ;  /* 0x8000000206067221 */ /* 0x100fe20000000000 */
[--C-:B------:R-:W-:Y:S01]  /*4d20*/  FADD R7, R7, -R2.reuse ;  /* 0x8000000207077221 */ /* 0x100fe20000000000 */
[----:B------:R-:W-:Y:S01]  /*4d30*/  FMUL R5, R5, 1.4426950216293334961 ;  /* 0x3fb8aa3b05057820 */ /* 0x000fe20000400000 */
[----:B------:R-:W-:Y:S01]  /*4d40*/  FMUL R3, R3, 1.4426950216293334961 ;  /* 0x3fb8aa3b03037820 */ /* 0x000fe20000400000 */
[----:B------:R-:W-:Y:S01]  /*4d50*/  FMUL R6, R6, 1.4426950216293334961 ;  /* 0x3fb8aa3b06067820 */ /* 0x000fe20000400000 */
[----:B------:R-:W-:Y:S01]  /*4d60*/  FMUL R7, R7, 1.4426950216293334961 ;  /* 0x3fb8aa3b07077820 */ /* 0x000fe20000400000 */
[--C-:B------:R-:W-:Y:S01]  /*4d70*/  FADD R8, R8, -R2.reuse ;  /* 0x8000000208087221 */ /* 0x100fe20000000000 */
[----:B------:R-:W-:Y:S01]  /*4d80*/  MUFU.EX2 R4, R3 ;  /* 0x0000000300047308 */ /* 0x000fe20000000800 */
[--C-:B------:R-:W-:Y:S01]  /*4d90*/  FADD R9, R9, -R2.reuse ;  /* 0x8000000209097221 */ /* 0x100fe20000000000 */
[--C-:B------:R-:W-:Y:S01]  /*4da0*/  FADD R10, R10, -R2.reuse ;  /* 0x800000020a0a7221 */ /* 0x100fe20000000000 */
[----:B------:R-:W-:Y:S01]  /*4db0*/  FMUL R8, R8, 1.4426950216293334961 ;  /* 0x3fb8aa3b08087820 */ /* 0x000fe20000400000 */
[--C-:B------:R-:W-:Y:S01]  /*4dc0*/  FADD R11, R11, -R2.reuse ;  /* 0x800000020b0b7221 */ /* 0x100fe20000000000 */
[----:B------:R-:W-:Y:S01]  /*4dd0*/  FMUL R9, R9, 1.4426950216293334961 ;  /* 0x3fb8aa3b09097820 */ /* 0x000fe20000400000 */
[----:B------:R-:W-:Y:S01]  /*4de0*/  FMUL R10, R10, 1.4426950216293334961 ;  /* 0x3fb8aa3b0a0a7820 */ /* 0x000fe20000400000 */
[--C-:B------:R-:W-:Y:S01]  /*4df0*/  FADD R12, R12, -R2.reuse ;  /* 0x800000020c0c7221 */ /* 0x100fe20000000000 */
[----:B------:R-:W0:Y:S01]  /*4e00*/  MUFU.EX2 R5, R5 ;  /* 0x0000000500057308 */ /* 0x000e220000000800 */
[----:B------:R-:W-:Y:S01]  /*4e10*/  FMUL R11, R11, 1.4426950216293334961 ;  /* 0x3fb8aa3b0b0b7820 */ /* 0x000fe20000400000 */
[--C-:B------:R-:W-:Y:S01]  /*4e20*/  FADD R13, R13, -R2.reuse ;  /* 0x800000020d0d7221 */ /* 0x100fe20000000000 */
[----:B------:R-:W-:Y:S01]  /*4e30*/  FMUL R12, R12, 1.4426950216293334961 ;  /* 0x3fb8aa3b0c0c7820 */ /* 0x000fe20000400000 */
[--C-:B------:R-:W-:Y:S01]  /*4e40*/  FADD R14, R14, -R2.reuse ;  /* 0x800000020e0e7221 */ /* 0x100fe20000000000 */
[--C-:B------:R-:W-:Y:S01]  /*4e50*/  FADD R15, R15, -R2.reuse ;  /* 0x800000020f0f7221 */ /* 0x100fe20000000000 */
[----:B------:R-:W-:Y:S01]  /*4e60*/  FMUL R13, R13, 1.4426950216293334961 ;  /* 0x3fb8aa3b0d0d7820 */ /* 0x000fe20000400000 */
[--C-:B------:R-:W-:Y:S01]  /*4e70*/  FADD R19, R19, -R2.reuse ;  /* 0x8000000213137221 */ /* 0x100fe20000000000 */
[----:B------:R-:W3:Y:S01]  /*4e80*/  MUFU.EX2 R6, R6 ;  /* 0x0000000600067308 */ /* 0x000ee20000000800 */
[--C-:B------:R-:W-:Y:S01]  /*4e90*/  FADD R16, R16, -R2.reuse ;  /* 0x8000000210107221 */ /* 0x100fe20000000000 */
[--C-:B------:R-:W-:Y:S01]  /*4ea0*/  FADD R17, R17, -R2.reuse ;  /* 0x8000000211117221 */ /* 0x100fe20000000000 */
[----:B------:R-:W-:Y:S01]  /*4eb0*/  FADD R18, R18, -R2 ;  /* 0x8000000212127221 */ /* 0x000fe20000000000 */
[----:B------:R-:W-:Y:S01]  /*4ec0*/  FMUL R14, R14, 1.4426950216293334961 ;  /* 0x3fb8aa3b0e0e7820 */ /* 0x000fe20000400000 */
[----:B------:R-:W-:Y:S01]  /*4ed0*/  FMUL R15, R15, 1.4426950216293334961 ;  /* 0x3fb8aa3b0f0f7820 */ /* 0x000fe20000400000 */
[----:B------:R-:W-:Y:S01]  /*4ee0*/  FMUL R16, R16, 1.4426950216293334961 ;  /* 0x3fb8aa3b10107820 */ /* 0x000fe20000400000 */
[----:B------:R-:W-:Y:S01]  /*4ef0*/  FMUL R17, R17, 1.4426950216293334961 ;  /* 0x3fb8aa3b11117820 */ /* 0x000fe20000400000 */
[----:B------:R-:W4:Y:S01]  /*4f00*/  MUFU.EX2 R7, R7 ;  /* 0x0000000700077308 */ /* 0x000f220000000800 */
[----:B0-----:R-:W-:Y:S01]  /*4f10*/  FADD R3, R4, R5 ;  /* 0x0000000504037221 */ /* 0x001fe20000000000 */
[----:B------:R-:W-:Y:S01]  /*4f20*/  FMUL R18, R18, 1.4426950216293334961 ;  /* 0x3fb8aa3b12127820 */ /* 0x000fe20000400000 */
[----:B------:R-:W-:-:S05]  /*4f30*/  F2FP.F16.F32.PACK_AB R4, R5, R4 ;  /* 0x000000040504723e */ /* 0x000fca00000000ff */
[----:B------:R-:W0:Y:S01]  /*4f40*/  MUFU.EX2 R8, R8 ;  /* 0x0000000800087308 */ /* 0x000e220000000800 */
[----:B---3--:R-:W-:-:S07]  /*4f50*/  FADD R0, R6, R3 ;  /* 0x0000000306007221 */ /* 0x008fce0000000000 */
[----:B------:R-:W3:Y:S01]  /*4f60*/  MUFU.EX2 R9, R9 ;  /* 0x0000000900097308 */ /* 0x000ee20000000800 */
[C---:B----4-:R-:W-:Y:S01]  /*4f70*/  FADD R3, R7.reuse, R0 ;  /* 0x0000000007037221 */ /* 0x050fe20000000000 */
[----:B------:R-:W-:-:S06]  /*4f80*/  F2FP.F16.F32.PACK_AB R5, R7, R6 ;  /* 0x000000060705723e */ /* 0x000fcc00000000ff */
[----:B------:R-:W4:Y:S01]  /*4f90*/  MUFU.EX2 R10, R10 ;  /* 0x0000000a000a7308 */ /* 0x000f220000000800 */
[----:B0-----:R-:W-:Y:S01]  /*4fa0*/  FADD R0, R8, R3 ;  /* 0x0000000308007221 */ /* 0x001fe20000000000 */
[----:B------:R-:W-:-:S06]  /*4fb0*/  FMUL R3, R19, 1.4426950216293334961 ;  /* 0x3fb8aa3b13037820 */ /* 0x000fcc0000400000 */
[----:B------:R-:W0:Y:S01]  /*4fc0*/  MUFU.EX2 R11, R11 ;  /* 0x0000000b000b7308 */ /* 0x000e220000000800 */
[C---:B---3--:R-:W-:Y:S01]  /*4fd0*/  FADD R21, R9.reuse, R0 ;  /* 0x0000000009157221 */ /* 0x048fe20000000000 */
[----:B------:R-:W-:-:S06]  /*4fe0*/  F2FP.F16.F32.PACK_AB R6, R9, R8 ;  /* 0x000000080906723e */ /* 0x000fcc00000000ff */
[----:B------:R-:W-:Y:S01]  /*4ff0*/  MUFU.EX2 R12, R12 ;  /* 0x0000000c000c7308 */ /* 0x000fe20000000800 */
[----:B----4-:R-:W-:-:S07]  /*5000*/  FADD R0, R10, R21 ;  /* 0x000000150a007221 */ /* 0x010fce0000000000 */
[----:B------:R-:W3:Y:S01]  /*5010*/  MUFU.EX2 R13, R13 ;  /* 0x0000000d000d7308 */ /* 0x000ee20000000800 */
[----:B0-----:R-:W-:-:S07]  /*5020*/  F2FP.F16.F32.PACK_AB R7, R11, R10 ;  /* 0x0000000a0b07723e */ /* 0x001fce00000000ff */
[----:B------:R-:W-:Y:S08]  /*5030*/  MUFU.EX2 R14, R14 ;  /* 0x0000000e000e7308 */ /* 0x000ff00000000800 */
[----:B------:R-:W0:Y:S01]  /*5040*/  MUFU.EX2 R15, R15 ;  /* 0x0000000f000f7308 */ /* 0x000e220000000800 */
[----:B---3--:R-:W-:-:S07]  /*5050*/  F2FP.F16.F32.PACK_AB R8, R13, R12 ;  /* 0x0000000c0d08723e */ /* 0x008fce00000000ff */
[----:B------:R3:W-:Y:S08]  /*5060*/  MUFU.EX2 R140, R16 ;  /* 0x00000010008c7308 */ /* 0x0007f00000000800 */
[----:B------:R4:W1:Y:S01]  /*5070*/  MUFU.EX2 R135, R17 ;  /* 0x0000001100877308 */ /* 0x0008620000000800 */
[----:B---3--:R-:W-:Y:S02]  /*5080*/  SEL R16, RZ, 0x90, !P2 ;  /* 0x00000090ff107807 */ /* 0x008fe40005000000 */
[----:B0-----:R-:W-:-:S02]  /*5090*/  F2FP.F16.F32.PACK_AB R9, R15, R14 ;  /* 0x0000000e0f09723e */ /* 0x001fc400000000ff */
[----:B------:R-:W-:-:S03]  /*50a0*/  LOP3.LUT R133, R16, R133, RZ, 0x3c, !PT ;  /* 0x0000008510857212 */ /* 0x000fc600078e3cff */
[----:B------:R-:W-:Y:S01]  /*50b0*/  MUFU.EX2 R132, R18 ;  /* 0x0000001200847308 */ /* 0x000fe20000000800 */
[----:B----4-:R-:W-:-:S04]  /*50c0*/  FADD R17, R11, R0 ;  /* 0x000000000b117221 */ /* 0x010fc80000000000 */
[----:B------:R-:W-:-:S03]  /*50d0*/  FADD R0, R12, R17 ;  /* 0x000000110c007221 */ /* 0x000fc60000000000 */
[----:B------:R-:W0:Y:S01]  /*50e0*/  MUFU.EX2 R3, R3 ;  /* 0x0000000300037308 */ /* 0x000e220000000800 */
[----:B------:R-:W-:Y:S01]  /*50f0*/  FADD R17, R13, R0 ;  /* 0x000000000d117221 */ /* 0x000fe20000000000 */
[----:B-1----:R-:W-:-:S03]  /*5100*/  F2FP.F16.F32.PACK_AB R10, R135, R140 ;  /* 0x0000008c870a723e */ /* 0x002fc600000000ff */
[----:B------:R-:W-:Y:S01]  /*5110*/  FADD R0, R14, R17 ;  /* 0x000000110e007221 */ /* 0x000fe20000000000 */
[----:B0-----:R-:W-:Y:S01]  /*5120*/  F2FP.F16.F32.PACK_AB R11, R3, R132 ;  /* 0x00000084030b723e */ /* 0x001fe200000000ff */
[----:B--2---:R-:W-:Y:S06]  /*5130*/  @!P0 BRA `(.L_x_9) ;  /* 0x0000000000048947 */ /* 0x004fec0003800000 */
[----:B------:R0:W-:Y:S02]  /*5140*/  STTM.x8 tmem[UR21+0x90], R4 ;  /* 0x00009004000079ed */ /* 0x0001e400081c0015 */
.L_x_9:
[----:B-----5:R-:W-:Y:S01]  /*5150*/  STS.U16 [R133+UR22+0x8000], R22 ;  /* 0x0080001685007988 */ /* 0x020fe20008000416 */
[----:B------:R-:W-:Y:S01]  /*5160*/  FADD R139, R15, R0 ;  /* 0x000000000f8b7221 */ /* 0x000fe20000000000 */
[----:B------:R-:W-:Y:S02]  /*5170*/  FADD R0, -R2, -INF ;  /* 0xff80000002007421 */ /* 0x000fe40000000100 */
[----:B------:R-:W-:Y:S01]  /*5180*/  STS.U16 [R133+UR22+0x8100], R24 ;  /* 0x0081001885007988 */ /* 0x000fe20008000416 */
[----:B------:R-:W-:Y:S01]  /*5190*/  FADD R139, R140, R139 ;  /* 0x0000008b8c8b7221 */ /* 0x000fe20000000000 */
[----:B------:R-:W-:Y:S02]  /*51a0*/  FMUL R0, R0, 1.4426950216293334961 ;  /* 0x3fb8aa3b00007820 */ /* 0x000fe40000400000 */
[----:B------:R-:W-:Y:S04]  /*51b0*/  STS.U16 [R133+UR22+0x8200], R26 ;  /* 0x0082001a85007988 */ /* 0x000fe80008000416 */
[----:B------:R-:W-:Y:S01]  /*51c0*/  STS.U16 [R133+UR22+0x8300], R28 ;  /* 0x0083001c85007988 */ /* 0x000fe20008000416 */
[----:B------:R-:W1:Y:S03]  /*51d0*/  MUFU.EX2 R0, R0 ;  /* 0x0000000000007308 */ /* 0x000e660000000800 */
[----:B------:R-:W-:Y:S04]  /*51e0*/  STS.U16 [R133+UR22+0x8400], R32 ;  /* 0x0084002085007988 */ /* 0x000fe80008000416 */
[----:B------:R-:W-:Y:S04]  /*51f0*/  STS.U16 [R133+UR22+0x8500], R34 ;  /* 0x0085002285007988 */ /* 0x000fe80008000416 */
[----:B------:R-:W-:Y:S04]  /*5200*/  STS.U16 [R133+UR22+0x8600], R36 ;  /* 0x0086002485007988 */ /* 0x000fe80008000416 */
[----:B------:R-:W-:Y:S04]  /*5210*/  STS.U16 [R133+UR22+0x8700], R38 ;  /* 0x0087002685007988 */ /* 0x000fe80008000416 */
[----:B------:R-:W-:Y:S04]  /*5220*/  STS.U16 [R133+UR22+0x8800], R20 ;  /* 0x0088001485007988 */ /* 0x000fe80008000416 */
[----:B------:R2:W-:Y:S04]  /*5230*/  STS.U16 [R133+UR22+0x8900], R40 ;  /* 0x0089002885007988 */ /* 0x0005e80008000416 */
[----:B------:R3:W-:Y:S04]  /*5240*/  STS.U16 [R133+UR22+0x8a00], R142 ;  /* 0x008a008e85007988 */ /* 0x0007e80008000416 */
[----:B------:R3:W-:Y:S04]  /*5250*/  STS.U16 [R133+UR22+0x8b00], R144 ;  /* 0x008b009085007988 */ /* 0x0007e80008000416 */
[----:B------:R3:W-:Y:S04]  /*5260*/  STS.U16 [R133+UR22+0x8c00], R146 ;  /* 0x008c009285007988 */ /* 0x0007e80008000416 */
[----:B------:R3:W-:Y:S04]  /*5270*/  STS.U16 [R133+UR22+0x8d00], R214 ;  /* 0x008d00d685007988 */ /* 0x0007e80008000416 */
[----:B------:R3:W-:Y:S04]  /*5280*/  STS.U16 [R133+UR22+0x8e00], R220 ;  /* 0x008e00dc85007988 */ /* 0x0007e80008000416 */
[----:B------:R3:W-:Y:S01]  /*5290*/  STS.U16 [R133+UR22+0x8f00], R222 ;  /* 0x008f00de85007988 */ /* 0x0007e20008000416 */
[----:B------:R-:W4:Y:S02]  /*52a0*/  FENCE.VIEW.ASYNC.T ;  /* 0x00000000000073c6 */ /* 0x000f240000000200 */
[----:B----4-:R-:W-:Y:S06]  /*52b0*/  BAR.SYNC.DEFER_BLOCKING 0x0 ;  /* 0x0000000000007b1d */ /* 0x010fec0000010000 */
[----:B0-2---:R-:W0:Y:S01]  /*52c0*/  LDTM.x128 R4, tmem[UR21] ;  /* 0x00000015000479ee */ /* 0x005e2200083c0000 */
[----:B------:R-:W-:Y:S01]  /*52d0*/  NOP ;  /* 0x0000000000007918 */ /* 0x000fe20000000000 */
[----:B-1-3--:R-:W-:Y:S05]  /*52e0*/  @!P0 BRA `(.L_x_10) ;  /* 0x0000000800048947 */ /* 0x00afea0003800000 */
[C---:B0-----:R-:W-:Y:S01]  /*52f0*/  FMUL R4, R0.reuse, R4 ;  /* 0x0000000400047220 */ /* 0x041fe20000400000 */
[C---:B------:R-:W-:Y:S01]  /*5300*/  FMUL R5, R0.reuse, R5 ;  /* 0x0000000500057220 */ /* 0x040fe20000400000 */
        /* <DEDUP_REMOVED lines=125> */
[----:B------:R-:W-:-:S04]  /*5ae0*/  FMUL R131, R0, R131 ;  /* 0x0000008300837220 */ /* 0x000fc80000400000 */
[----:B------:R1:W-:Y:S03]  /*5af0*/  STTM.x128 tmem[UR21], R4 ;  /* 0x00000004000079ed */ /* 0x0003e600083c0015 */
.L_x_10:
[----:B0-----:R-:W0:Y:S02]  /*5b00*/  FENCE.VIEW.ASYNC.T ;  /* 0x00000000000073c6 */ /* 0x001e240000000200 */
[----:B0-----:R-:W-:Y:S01]  /*5b10*/  BAR.SYNC.DEFER_BLOCKING 0x0 ;  /* 0x0000000000007b1d */ /* 0x001fe20000010000 */
[----:B------:R-:W-:Y:S01]  /*5b20*/  FADD R139, R135, R139 ;  /* 0x0000008b878b7221 */ /* 0x000fe20000000000 */
[----:B------:R-:W-:Y:S01]  /*5b30*/  UIADD3 UR27, UPT, UPT, UR22, 0xb000, URZ ;  /* 0x0000b000161b7890 */ /* 0x000fe2000fffe0ff */
[----:B------:R-:W-:Y:S01]  /*5b40*/  FSEL R219, R2, -INF , P0 ;  /* 0xff80000002db7808 */ /* 0x000fe20000000000 */
[----:B------:R-:W-:Y:S01]  /*5b50*/  UIADD3 UR67, UPT, UPT, UR66, 0x90, URZ ;  /* 0x0000009042437890 */ /* 0x000fe2000fffe0ff */
[----:B------:R-:W-:Y:S01]  /*5b60*/  FADD R132, R132, R139 ;  /* 0x0000008b84847221 */ /* 0x000fe20000000000 */
[----:B------:R-:W0:Y:S03]  /*5b70*/  LDCU UR25, c[0x0][0x3c4] ;  /* 0x00007880ff1977ac */ /* 0x000e260008000800 */
[----:B------:R-:W-:-:S04]  /*5b80*/  FADD R3, R3, R132 ;  /* 0x0000008403037221 */ /* 0x000fc80000000000 */
[----:B------:R-:W-:-:S05]  /*5b90*/  FADD R3, R0, R3 ;  /* 0x0000000300037221 */ /* 0x000fca0000000000 */
[----:B------:R-:W-:Y:S01]  /*5ba0*/  FSEL R143, R3, 1, P0 ;  /* 0x3f800000038f7808 */ /* 0x000fe20000000000 */
[----:B------:R2:W-:Y:S06]  /*5bb0*/  MEMBAR.ALL.CTA ;  /* 0x0000000000007992 */ /* 0x0005ec0000008000 */
[----:B--2---:R-:W2:Y:S02]  /*5bc0*/  FENCE.VIEW.ASYNC.S ;  /* 0x00000000000073c6 */ /* 0x004ea40000000000 */
[----:B--2---:R-:W-:Y:S06]  /*5bd0*/  BAR.SYNC.DEFER_BLOCKING 0x0 ;  /* 0x0000000000007b1d */ /* 0x004fec0000010000 */
[----:B0-----:R-:W-:Y:S05]  /*5be0*/  @!P1 BRA `(.L_x_11) ;  /* 0x0000000000449947 */ /* 0x001fea0003800000 */
[----:B------:R-:W-:Y:S01]  /*5bf0*/  UIADD3 UR4, UPT, UPT, UR22, 0x8000, URZ ;  /* 0x0000800016047890 */ /* 0x000fe2000fffe0ff */
[----:B------:R-:W-:Y:S01]  /*5c00*/  BSSY.RECONVERGENT B0, `(.L_x_12) ;  /* 0x000000e000007945 */ /* 0x000fe20003800200 */
[----:B------:R-:W-:Y:S02]  /*5c10*/  ELECT P0, URZ, PT ;  /* 0x0000000000ff782f */ /* 0x000fe40003800000 */
[----:B------:R-:W-:Y:S01]  /*5c20*/  USHF.R.U32.HI UR4, URZ, 0x4, UR4 ;  /* 0x00000004ff047899 */ /* 0x000fe20008011604 */
[----:B------:R-:W-:Y:S01]  /*5c30*/  UMOV UR8, 0x0 ;  /* 0x0000000000087882 */ /* 0x000fe20000000000 */
[----:B------:R-:W-:Y:S02]  /*5c40*/  UMOV UR9, 0x8200010 ;  /* 0x0820001000097882 */ /* 0x000fe40000000000 */
[----:B------:R-:W-:Y:S01]  /*5c50*/  USGXT.U32 UR4, UR4, 0xe ;  /* 0x0000000e0404789a */ /* 0x000fe20008000000 */
[----:B------:R-:W-:-:S08]  /*5c60*/  UMOV UR5, 0xc0004010 ;  /* 0xc000401000057882 */ /* 0x000fd00000000000 */
[----:B------:R0:W-:Y:S01]  /*5c70*/  UTCHMMA tmem[UR67], gdesc[UR4], tmem[UR66], tmem[UR8], idesc[UR9], UPT ;  /* 0x00ff0804430079ea */ /* 0x0001e2000b800042 */
[----:B------:R-:W-:Y:S05]  /*5c80*/  @!P0 BRA `(.L_x_13) ;  /* 0x0000000000148947 */ /* 0x000fea0003800000 */
[----:B0-----:R-:W-:Y:S01]  /*5c90*/  UMOV UR4, UR27 ;  /* 0x0000001b00047c82 */ /* 0x001fe20008000000 */
[----:B------:R-:W-:Y:S02]  /*5ca0*/  UMOV UR5, URZ ;  /* 0x000000ff00057c82 */ /* 0x000fe40008000000 */
[----:B------:R-:W-:Y:S02]  /*5cb0*/  UMOV UR4, UR4 ;  /* 0x0000000400047c82 */ /* 0x000fe40008000000 */
[----:B------:R2:W-:Y:S01]  /*5cc0*/  UTCBAR [UR4], URZ ;  /* 0x000000ff040073e9 */ /* 0x0005e200080000ff */
[----:B------:R-:W-:Y:S02]  /*5cd0*/  NOP ;  /* 0x0000000000007918 */ /* 0x000fe40000000000 */
.L_x_13:
[----:B0-2---:R-:W-:Y:S05]  /*5ce0*/  BSYNC.RECONVERGENT B0 ;  /* 0x0000000000007941 */ /* 0x005fea0003800200 */
.L_x_12:
[----:B------:R-:W-:Y:S05]  /*5cf0*/  BRA `(.L_x_14) ;  /* 0x0000000000087947 */ /* 0x000fea0003800000 */
.L_x_11:
[----:B------:R-:W-:-:S13]  /*5d00*/  ISETP.GE.AND P0, PT, R141, RZ, PT ;  /* 0x000000ff8d00720c */ /* 0x000fda0003f06270 */
[----:B------:R-:W-:Y:S05]  /*5d10*/  @!P0 BRA `(.L_x_15) ;  /* 0x0000002000c08947 */ /* 0x000fea0003800000 */
.L_x_14:
[----:B------:R-:W-:Y:S01]  /*5d20*/  USHF.R.U32.HI UR9, URZ, 0x4, UR22 ;  /* 0x00000004ff097899 */ /* 0x000fe20008011616 */
[----:B------:R-:W-:Y:S01]  /*5d30*/  HFMA2 R0, -RZ, RZ, 0, 0 ;  /* 0x00000000ff007431 */ /* 0x000fe200000001ff */
[----:B------:R-:W-:Y:S01]  /*5d40*/  USHF.R.U32.HI UR14, URZ, 0x4, UR7 ;  /* 0x00000004ff0e7899 */ /* 0x000fe20008011607 */
[----:B------:R-:W-:Y:S01]  /*5d50*/  IADD3 R214, PT, PT, R141, 0x70, RZ ;  /* 0x000000708dd67810 */ /* 0x000fe20007ffe0ff */
[----:B------:R-:W-:Y:S01]  /*5d60*/  UIADD3 UR8, UPT, UPT, UR22, 0xa000, URZ ;  /* 0x0000a00016087890 */ /* 0x000fe2000fffe0ff */
[----:B------:R-:W-:Y:S01]  /*5d70*/  MOV R135, RZ ;  /* 0x000000ff00877202 */ /* 0x000fe20000000f00 */
[----:B------:R-:W-:Y:S02]  /*5d80*/  USGXT.U32 UR9, UR9, 0xe ;  /* 0x0000000e0909789a */ /* 0x000fe40008000000 */
[----:B------:R-:W-:Y:S02]  /*5d90*/  USGXT.U32 UR14, UR14, 0xe ;  /* 0x0000000e0e0e789a */ /* 0x000fe40008000000 */
[----:B------:R-:W-:-:S02]  /*5da0*/  USHF.R.U32.HI UR68, URZ, 0x4, UR8 ;  /* 0x00000004ff447899 */ /* 0x000fc40008011608 */
[----:B------:R-:W-:Y:S01]  /*5db0*/  UIADD3 UR8, UP3, UPT, UR9, 0x4000080, URZ ;  /* 0x0400008009087890 */ /* 0x000fe2000ff7e0ff */
[----:B------:R-:W-:Y:S01]  /*5dc0*/  UMOV UR5, URZ ;  /* 0x000000ff00057c82 */ /* 0x000fe20008000000 */
[----:B------:R-:W-:Y:S02]  /*5dd0*/  ULOP3.LUT UR12, UR9, 0x4000000, URZ, 0xfc, !UPT ;  /* 0x04000000090c7892 */ /* 0x000fe4000f8efcff */
[----:B------:R-:W-:Y:S02]  /*5de0*/  UIADD3 UR10, UP2, UPT, UR14, 0x2, URZ ;  /* 0x000000020e0a7890 */ /* 0x000fe4000ff5e0ff */
[----:B------:R-:W-:Y:S02]  /*5df0*/  USHF.L.U32 UR24, UR24, 0x4, URZ ;  /* 0x0000000418187899 */ /* 0x000fe400080006ff */
[----:B------:R-:W-:Y:S02]  /*5e00*/  USHF.L.U32 UR25, UR25, 0x4, URZ ;  /* 0x0000000419197899 */ /* 0x000fe400080006ff */
[----:B------:R-:W-:-:S02]  /*5e10*/  UIADD3.X UR9, UPT, UPT, UR5, 0x40004040, URZ, UP3, !UPT ;  /* 0x4000404005097890 */ /* 0x000fc40009ffe4ff */
[----:B------:R-:W-:Y:S01]  /*5e20*/  UIADD3 UR30, UP6, UPT, UR8, 0x80, URZ ;  /* 0x00000080081e7890 */ /* 0x000fe2000ffde0ff */
[----:B------:R-:W-:Y:S01]  /*5e30*/  MOV R132, UR24 ;  /* 0x0000001800847c02 */ /* 0x000fe20008000f00 */
[----:B------:R-:W-:Y:S01]  /*5e40*/  UMOV UR4, URZ ;  /* 0x000000ff00047c82 */ /* 0x000fe20008000000 */
[----:B------:R-:W-:Y:S01]  /*5e50*/  UIADD3 UR32, UP5, UPT, UR8, 0x100, URZ ;  /* 0x0000010008207890 */ /* 0x000fe2000ffbe0ff */
[----:B------:R-:W-:Y:S01]  /*5e60*/  MOV R3, UR25 ;  /* 0x0000001900037c02 */ /* 0x000fe20008000f00 */
[----:B------:R-:W-:Y:S02]  /*5e70*/  UIADD3.X UR11, UPT, UPT, UR4, 0x40004040, URZ, UP2, !UPT ;  /* 0x40004040040b7890 */ /* 0x000fe400097fe4ff */
[----:B------:R-:W-:Y:S02]  /*5e80*/  UIADD3 UR38, UP2, UPT, UR8, 0x280, URZ ;  /* 0x0000028008267890 */ /* 0x000fe4000ff5e0ff */
[----:B------:R-:W-:Y:S02]  /*5e90*/  UIADD3.X UR31, UPT, UPT, UR9, URZ, URZ, UP6, !UPT ;  /* 0x000000ff091f7290 */ /* 0x000fe4000b7fe4ff */
[----:B------:R-:W-:-:S02]  /*5ea0*/  UIADD3 UR34, UP4, UPT, UR8, 0x180, URZ ;  /* 0x0000018008227890 */ /* 0x000fc4000ff9e0ff */
[----:B------:R-:W-:Y:S02]  /*5eb0*/  UIADD3 UR36, UP3, UPT, UR8, 0x200, URZ ;  /* 0x0000020008247890 */ /* 0x000fe4000ff7e0ff */
[----:B------:R-:W-:Y:S02]  /*5ec0*/  UIADD3 UR40, UP6, UPT, UR8, 0x300, URZ ;  /* 0x0000030008287890 */ /* 0x000fe4000ffde0ff */
[----:B------:R-:W-:Y:S01]  /*5ed0*/  UIADD3.X UR39, UPT, UPT, UR9, URZ, URZ, UP2, !UPT ;  /* 0x000000ff09277290 */ /* 0x000fe200097fe4ff */
[----:B------:R-:W-:Y:S01]  /*5ee0*/  UMOV UR26, 0x1 ;  /* 0x00000001001a7882 */ /* 0x000fe20000000000 */
[----:B------:R-:W-:Y:S01]  /*5ef0*/  UMOV UR6, URZ ;  /* 0x000000ff00067c82 */ /* 0x000fe20008000000 */
[----:B------:R-:W-:Y:S01]  /*5f00*/  UMOV UR7, URZ ;  /* 0x000000ff00077c82 */ /* 0x000fe20008000000 */
[----:B------:R-:W-:Y:S02]  /*5f10*/  USGXT.U32 UR68, UR68, 0xe ;  /* 0x0000000e4444789a */ /* 0x000fe40008000000 */
[----:B------:R-:W-:-:S02]  /*5f20*/  UIADD3.X UR33, UPT, UPT, UR9, URZ, URZ, UP5, !UPT ;  /* 0x000000ff09217290 */ /* 0x000fc4000affe4ff */
[----:B------:R-:W-:Y:S02]  /*5f30*/  UIADD3.X UR35, UPT, UPT, UR9, URZ, URZ, UP4, !UPT ;  /* 0x000000ff09237290 */ /* 0x000fe4000a7fe4ff */
[----:B------:R-:W-:Y:S02]  /*5f40*/  UIADD3.X UR37, UPT, UPT, UR9, URZ, URZ, UP3, !UPT ;  /* 0x000000ff09257290 */ /* 0x000fe40009ffe4ff */
[----:B------:R-:W-:Y:S02]  /*5f50*/  UIADD3.X UR41, UPT, UPT, UR9, URZ, URZ, UP6, !UPT ;  /* 0x000000ff09297290 */ /* 0x000fe4000b7fe4ff */
[----:B------:R-:W-:Y:S02]  /*5f60*/  UIADD3.64 UR42, UPT, UPT, UR10, 0x2, URZ ;  /* 0x000000020a2a7897 */ /* 0x000fe4000fffe0ff */
[----:B------:R-:W-:Y:S02]  /*5f70*/  UIADD3.64 UR44, UPT, UPT, UR10, 0x4, URZ ;  /* 0x000000040a2c7897 */ /* 0x000fe4000fffe0ff */
[----:B------:R-:W-:-:S02]  /*5f80*/  UIADD3.64 UR46, UPT, UPT, UR10, 0x7e, URZ ;  /* 0x0000007e0a2e7897 */ /* 0x000fc4000fffe0ff */
[----:B------:R-:W-:Y:S02]  /*5f90*/  UIADD3.64 UR48, UPT, UPT, UR10, 0x80, URZ ;  /* 0x000000800a307897 */ /* 0x000fe4000fffe0ff */
[----:B------:R-:W-:Y:S02]  /*5fa0*/  UIADD3.64 UR50, UPT, UPT, UR10, 0x82, URZ ;  /* 0x000000820a327897 */ /* 0x000fe4000fffe0ff */
[----:B------:R-:W-:Y:S02]  /*5fb0*/  UIADD3.64 UR52, UPT, UPT, UR10, 0x84, URZ ;  /* 0x000000840a347897 */ /* 0x000fe4000fffe0ff */
[----:B------:R-:W-:-:S11]  /*5fc0*/  UISETP.NE.U32.AND UP2, UPT, UR13, URZ, UPT ;  /* 0x000000ff0d00728c */ /* 0x000fd6000bf45070 */
.L_x_20:
[----:B-1----:R-:W-:Y:S01]  /*5fd0*/  MOV R4, R136 ;  /* 0x0000008800047202 */ /* 0x002fe20000000f00 */
[----:B------:R-:W-:Y:S01]  /*5fe0*/  IMAD.WIDE R6, R3, 0x2, R176 ;  /* 0x0000000203067825 */ /* 0x000fe200078e02b0 */
[----:B------:R-:W-:-:S03]  /*5ff0*/  MOV R5, R137 ;  /* 0x0000008900057202 */ /* 0x000fc60000000f00 */
[C---:B------:R-:W-:Y:S01]  /*6000*/  IMAD.WIDE R14, R3.reuse, 0x2, R168 ;  /* 0x00000002030e7825 */ /* 0x040fe200078e02a8 */
[----:B------:R0:W2:Y:S03]  /*6010*/  LDG.E.U16 R25, desc[UR28][R6.64] ;  /* 0x0000001c06197981 */ /* 0x0000a6000c1e1500 */
[C---:B------:R-:W-:Y:S01]  /*6020*/  IMAD.WIDE R12, R3.reuse, 0x2, R170 ;  /* 0x00000002030c7825 */ /* 0x040fe200078e02aa */
[----:B------:R1:W3:Y:S03]  /*6030*/  LDG.E.U16 R31, desc[UR28][R14.64] ;  /* 0x0000001c0e1f7981 */ /* 0x0002e6000c1e1500 */
[C---:B------:R-:W-:Y:S01]  /*6040*/  IMAD.WIDE R8, R3.reuse, 0x2, R174 ;  /* 0x0000000203087825 */ /* 0x040fe200078e02ae */
[----:B------:R4:W5:Y:S03]  /*6050*/  LDG.E.U16 R29, desc[UR28][R12.64] ;  /* 0x0000001c0c1d7981 */ /* 0x000966000c1e1500 */
[C---:B------:R-:W-:Y:S01]  /*6060*/  IMAD.WIDE R10, R3.reuse, 0x2, R150 ;  /* 0x00000002030a7825 */ /* 0x040fe200078e0296 */
[----:B------:R0:W2:Y:S03]  /*6070*/  LDG.E.U16 R2, desc[UR28][R8.64] ;  /* 0x0000001c08027981 */ /* 0x0000a6000c1e1500 */
[C---:B------:R-:W-:Y:S01]  /*6080*/  IMAD.WIDE R16, R3.reuse, 0x2, R166 ;  /* 0x0000000203107825 */ /* 0x040fe200078e02a6 */
[----:B------:R0:W2:Y:S03]  /*6090*/  LDG.E.U16 R27, desc[UR28][R10.64] ;  /* 0x0000001c0a1b7981 */ /* 0x0000a6000c1e1500 */
[C---:B------:R-:W-:Y:S01]  /*60a0*/  IMAD.WIDE R4, R3.reuse, 0x2, R4 ;  /* 0x0000000203047825 */ /* 0x040fe200078e0204 */
[----:B------:R-:W2:Y:S03]  /*60b0*/  LDG.E.U16 R22, desc[UR28][R16.64] ;  /* 0x0000001c10167981 */ /* 0x000ea6000c1e1500 */
[C---:B------:R-:W-:Y:S01]  /*60c0*/  IMAD.WIDE R18, R3.reuse, 0x2, R164 ;  /* 0x0000000203127825 */ /* 0x040fe200078e02a4 */
[----:B------:R4:W2:Y:S03]  /*60d0*/  LDG.E.U16 R23, desc[UR28][R4.64] ;  /* 0x0000001c04177981 */ /* 0x0008a6000c1e1500 */
[----:B0-----:R-:W-:-:S02]  /*60e0*/  IMAD.WIDE R6, R3, 0x2, R172 ;  /* 0x0000000203067825 */ /* 0x001fc400078e02ac */
[----:B------:R-:W3:Y:S02]  /*60f0*/  LDG.E.U16 R19, desc[UR28][R18.64] ;  /* 0x0000001c12137981 */ /* 0x000ee4000c1e1500 */
[C---:B-1----:R-:W-:Y:S02]  /*6100*/  IMAD.WIDE R14, R3.reuse, 0x2, R162 ;  /* 0x00000002030e7825 */ /* 0x042fe400078e02a2 */
[----:B------:R-:W3:Y:S02]  /*6110*/  LDG.E.U16 R6, desc[UR28][R6.64] ;  /* 0x0000001c06067981 */ /* 0x000ee4000c1e1500 */
[C---:B----4-:R-:W-:Y:S02]  /*6120*/  IMAD.WIDE R12, R3.reuse, 0x2, R152 ;  /* 0x00000002030c7825 */ /* 0x050fe400078e0298 */
[----:B------:R-:W4:Y:S02]  /*6130*/  LDG.E.U16 R14, desc[UR28][R14.64] ;  /* 0x0000001c0e0e7981 */ /* 0x000f24000c1e1500 */
[----:B------:R-:W-:-:S02]  /*6140*/  IMAD.WIDE R20, R3, 0x2, R160 ;  /* 0x0000000203147825 */ /* 0x000fc400078e02a0 */
[----:B------:R-:W4:Y:S02]  /*6150*/  LDG.E.U16 R13, desc[UR28][R12.64] ;  /* 0x0000001c0c0d7981 */ /* 0x000f24000c1e1500 */
[C---:B------:R-:W-:Y:S02]  /*6160*/  IMAD.WIDE R8, R3.reuse, 0x2, R148 ;  /* 0x0000000203087825 */ /* 0x040fe400078e0294 */
[----:B------:R-:W4:Y:S02]  /*6170*/  LDG.E.U16 R21, desc[UR28][R20.64] ;  /* 0x0000001c14157981 */ /* 0x000f24000c1e1500 */
[C---:B------:R-:W-:Y:S02]  /*6180*/  IMAD.WIDE R10, R3.reuse, 0x2, R158 ;  /* 0x00000002030a7825 */ /* 0x040fe400078e029e */
[----:B------:R-:W4:Y:S02]  /*6190*/  LDG.E.U16 R8, desc[UR28][R8.64] ;  /* 0x0000001c08087981 */ /* 0x000f24000c1e1500 */
[----:B------:R-:W-:-:S02]  /*61a0*/  IMAD.WIDE R4, R3, 0x2, R154 ;  /* 0x0000000203047825 */ /* 0x000fc400078e029a */
[----:B------:R-:W4:Y:S02]  /*61b0*/  LDG.E.U16 R10, desc[UR28][R10.64] ;  /* 0x0000001c0a0a7981 */ /* 0x000f24000c1e1500 */
[----:B------:R-:W-:Y:S02]  /*61c0*/  IMAD.WIDE R16, R3, 0x2, R156 ;  /* 0x0000000203107825 */ /* 0x000fe400078e029c */
[----:B------:R-:W4:Y:S04]  /*61d0*/  LDG.E.U16 R5, desc[UR28][R4.64] ;  /* 0x0000001c04057981 */ /* 0x000f28000c1e1500 */
[----:B------:R-:W4:Y:S01]  /*61e0*/  LDG.E.U16 R17, desc[UR28][R16.64] ;  /* 0x0000001c10117981 */ /* 0x000f22000c1e1500 */
[----:B------:R-:W-:Y:S02]  /*61f0*/  UMOV UR4, 0x1 ;  /* 0x0000000100047882 */ /* 0x000fe40000000000 */
[----:B------:R-:W-:-:S04]  /*6200*/  @!UP1 UIADD3 UR4, UPT, UPT, -UR4, 0x100000, URZ ;  /* 0x0010000004049890 */ /* 0x000fc8000fffe1ff */
[----:B------:R-:W-:Y:S02]  /*6210*/  @!UP1 USHF.L.U32 UR5, UR4, 0xb, URZ ;  /* 0x0000000b04059899 */ /* 0x000fe400080006ff */
[----:B------:R-:W-:Y:S01]  /*6220*/  @!UP1 USHF.L.U32 UR4, UR4, 0x1, URZ ;  /* 0x0000000104049899 */ /* 0x000fe200080006ff */
[----:B------:R-:W-:Y:S01]  /*6230*/  VOTEU.ALL UP3, P6 ;  /* 0x0000000000ff7886 */ /* 0x000fe20003060000 */
[----:B-----5:R0:W-:Y:S04]  /*6240*/  STS.U16 [R138+UR22+0x9400], R29 ;  /* 0x0094001d8a007988 */ /* 0x0201e80008000416 */
[----:B--2---:R0:W-:Y:S04]  /*6250*/  STS.U16 [R138+UR22+0x9000], R23 ;  /* 0x009000178a007988 */ /* 0x0041e80008000416 */
[----:B------:R0:W-:Y:S04]  /*6260*/  STS.U16 [R218+UR22+0x9080], R25 ;  /* 0x00908019da007988 */ /* 0x0001e80008000416 */
[----:B---3--:R0:W-:Y:S04]  /*6270*/  STS.U16 [R218+UR22+0x9480], R31 ;  /* 0x0094801fda007988 */ /* 0x0081e80008000416 */
[----:B------:R0:W-:Y:S04]  /*6280*/  STS.U16 [R217+UR22+0x9100], R2 ;  /* 0x00910002d9007988 */ /* 0x0001e80008000416 */
[----:B------:R0:W-:Y:S04]  /*6290*/  STS.U16 [R217+UR22+0x9500], R22 ;  /* 0x00950016d9007988 */ /* 0x0001e80008000416 */
[----:B------:R0:W-:Y:S04]  /*62a0*/  STS.U16 [R216+UR22+0x9180], R27 ;  /* 0x0091801bd8007988 */ /* 0x0001e80008000416 */
[----:B------:R0:W-:Y:S04]  /*62b0*/  STS.U16 [R216+UR22+0x9580], R19 ;  /* 0x00958013d8007988 */ /* 0x0001e80008000416 */
[----:B------:R0:W-:Y:S04]  /*62c0*/  STS.U16 [R215+UR22+0x9200], R6 ;  /* 0x00920006d7007988 */ /* 0x0001e80008000416 */
[----:B----4-:R0:W-:Y:S04]  /*62d0*/  STS.U16 [R215+UR22+0x9600], R14 ;  /* 0x0096000ed7007988 */ /* 0x0101e80008000416 */
[----:B------:R0:W-:Y:S04]  /*62e0*/  STS.U16 [R212+UR22+0x9280], R13 ;  /* 0x0092800dd4007988 */ /* 0x0001e80008000416 */
[----:B------:R0:W-:Y:S04]  /*62f0*/  STS.U16 [R212+UR22+0x9680], R21 ;  /* 0x00968015d4007988 */ /* 0x0001e80008000416 */
[----:B------:R0:W-:Y:S04]  /*6300*/  STS.U16 [R211+UR22+0x9300], R8 ;  /* 0x00930008d3007988 */ /* 0x0001e80008000416 */
[----:B------:R0:W-:Y:S04]  /*6310*/  STS.U16 [R211+UR22+0x9700], R10 ;  /* 0x0097000ad3007988 */ /* 0x0001e80008000416 */
[----:B------:R0:W-:Y:S04]  /*6320*/  STS.U16 [R210+UR22+0x9380], R5 ;  /* 0x00938005d2007988 */ /* 0x0001e80008000416 */
[----:B------:R0:W-:Y:S01]  /*6330*/  STS.U16 [R210+UR22+0x9780], R17 ;  /* 0x00978011d2007988 */ /* 0x0001e20008000416 */
[----:B------:R1:W-:Y:S06]  /*6340*/  MEMBAR.ALL.CTA ;  /* 0x0000000000007992 */ /* 0x0003ec0000008000 */
[----:B-1----:R-:W-:Y:S04]  /*6350*/  FENCE.VIEW.ASYNC.S ;  /* 0x00000000000073c6 */ /* 0x002fe80000000000 */
[----:B------:R-:W1:Y:S02]  /*6360*/  FENCE.VIEW.ASYNC.S ;  /* 0x00000000000073c6 */ /* 0x000e640000000000 */
[----:B-1----:R0:W1:Y:S02]  /*6370*/  @!UP3 SYNCS.EXCH.64 URZ, [UR22+0xb010], UR4 ;  /* 0x00b0100416ffb5b2 */ /* 0x0020640008000100 */
[----:B-1----:R-:W-:Y:S06]  /*6380*/  BAR.SYNC.DEFER_BLOCKING 0x0 ;  /* 0x0000000000007b1d */ /* 0x002fec0000010000 */
[----:B0-----:R-:W-:Y:S05]  /*6390*/  BRA.U UP2, `(.L_x_16) ;  /* 0x00000001027c7547 */ /* 0x001fea000b800000 */
[----:B------:R-:W-:Y:S01]  /*63a0*/  UMOV UR13, 0x40004040 ;  /* 0x40004040000d7882 */ /* 0x000fe20000000000 */
[----:B------:R-:W-:Y:S01]  /*63b0*/  UMOV UR15, 0x40004040 ;  /* 0x40004040000f7882 */ /* 0x000fe20000000000 */
[----:B------:R-:W-:Y:S01]  /*63c0*/  UMOV UR16, 0x0 ;  /* 0x0000000000107882 */ /* 0x000fe20000000000 */
[----:B------:R-:W-:Y:S01]  /*63d0*/  UMOV UR17, 0x8048010 ;  /* 0x0804801000117882 */ /* 0x000fe20000000000 */
[----:B------:R-:W-:Y:S01]  /*63e0*/  UIADD3 UR4, UPT, UPT, UR22, 0xb010, URZ ;  /* 0x0000b01016047890 */ /* 0x000fe2000fffe0ff */
[----:B------:R0:W-:Y:S01]  /*63f0*/  UTCHMMA gdesc[UR12], gdesc[UR14], tmem[UR20], tmem[UR16], idesc[UR17], !UPT ;  /* 0x00ff100e0c0075ea */ /* 0x0001e2000f800014 */
[----:B------:R-:W-:Y:S01]  /*6400*/  UMOV UR18, 0x0 ;  /* 0x0000000000127882 */ /* 0x000fe20000000000 */
[----:B------:R-:W-:Y:S01]  /*6410*/  UMOV UR19, 0x8048010 ;  /* 0x0804801000137882 */ /* 0x000fe20000000000 */
[----:B------:R-:W-:Y:S01]  /*6420*/  UMOV UR54, 0x0 ;  /* 0x0000000000367882 */ /* 0x000fe20000000000 */
[----:B------:R-:W-:Y:S01]  /*6430*/  UMOV UR55, 0x8048010 ;  /* 0x0804801000377882 */ /* 0x000fe20000000000 */
        /* <DEDUP_REMOVED lines=11> */
[----:B------:R-:W-:Y:S01]  /*64f0*/  UMOV UR5, URZ ;  /* 0x000000ff00057c82 */ /* 0x000fe20008000000 */
[----:B------:R0:W-:Y:S01]  /*6500*/  UTCHMMA gdesc[UR34], gdesc[UR46], tmem[UR20], tmem[UR58], idesc[UR59], UPT ;  /* 0x00ff3a2e220075ea */ /* 0x0001e2000b800014 */
[----:B------:R-:W-:Y:S01]  /*6510*/  UMOV UR64, 0x0 ;  /* 0x0000000000407882 */ /* 0x000fe20000000000 */
[----:B------:R-:W-:Y:S01]  /*6520*/  UMOV UR65, 0x8048010 ;  /* 0x0804801000417882 */ /* 0x000fe20000000000 */
[----:B------:R0:W-:Y:S01]  /*6530*/  UTCHMMA gdesc[UR36], gdesc[UR48], tmem[UR20], tmem[UR60], idesc[UR61], UPT ;  /* 0x00ff3c30240075ea */ /* 0x0001e2000b800014 */
[----:B------:R-:W-:Y:S01]  /*6540*/  UMOV UR4, UR4 ;  /* 0x0000000400047c82 */ /* 0x000fe20008000000 */
[----:B------:R0:W-:Y:S01]  /*6550*/  UTCHMMA gdesc[UR38], gdesc[UR50], tmem[UR20], tmem[UR62], idesc[UR63], UPT ;  /* 0x00ff3e32260075ea */ /* 0x0001e2000b800014 */
[----:B------:R0:W-:Y:S01]  /*6560*/  UTCHMMA gdesc[UR40], gdesc[UR52], tmem[UR20], tmem[UR64], idesc[UR65], UPT ;  /* 0x00ff4034280075ea */ /* 0x0001e2000b800014 */
[----:B------:R0:W-:Y:S01]  /*6570*/  UTCBAR [UR4], URZ ;  /* 0x000000ff040073e9 */ /* 0x0001e200080000ff */
[----:B------:R-:W-:Y:S01]  /*6580*/  NOP ;  /* 0x0000000000007918 */ /* 0x000fe20000000000 */
.L_x_16:
[----:B------:R-:W1:Y:S01]  /*6590*/  SYNCS.PHASECHK.TRANS64.TRYWAIT P0, [UR22+0xb010], RZ ;  /* 0x00b010ffff0075a7 */ /* 0x000e620008001116 */
[----:B------:R-:W-:Y:S01]  /*65a0*/  SHF.L.U32 R0, R0, 0x1f, RZ ;  /* 0x0000001f00007819 */ /* 0x000fe200000006ff */
[----:B-1----:R-:W-:Y:S06]  /*65b0*/  @!P0 BRA `(.L_x_17) ;  /* 0x00000064006c8947 */ /* 0x002fec0003800000 */
.L_x_25:
[----:B------:R-:W-:Y:S01]  /*65c0*/  BAR.SYNC.DEFER_BLOCKING 0x0 ;  /* 0x0000000000007b1d */ /* 0x000fe20000010000 */
[----:B------:R-:W-:-:S04]  /*65d0*/  IMAD.WIDE R20, R132, 0x2, R208 ;  /* 0x0000000284147825 */ /* 0x000fc800078e02d0 */
[----:B------:R-:W-:Y:S01]  /*65e0*/  IMAD.WIDE R22, R132, 0x2, R206 ;  /* 0x0000000284167825 */ /* 0x000fe200078e02ce */
[----:B------:R-:W1:Y:S01]  /*65f0*/  LDTM.x16 R4, tmem[UR21+0x80] ;  /* 0x00008015000479ee */ /* 0x000e620008240000 */
[----:B------:R-:W1:Y:S01]  /*6600*/  @!P6 SYNCS.CCTL.IV [UR22+0xb010] ;  /* 0x00b01000ff00e9b1 */ /* 0x000e620008000016 */
[----:B------:R-:W-:Y:S01]  /*6610*/  NOP ;  /* 0x0000000000007918 */ /* 0x000fe20000000000 */
[----:B-1----:R-:W1:Y:S02]  /*6620*/  SYNCS.PHASECHK.TRANS64.TRYWAIT P0, [UR27], R0 ;  /* 0x00000000ff0075a7 */ /* 0x002e64000800111b */
[----:B-1----:R-:W-:Y:S05]  /*6630*/  @!P0 BRA `(.L_x_18) ;  /* 0x0000006400588947 */ /* 0x002fea0003800000 */
.L_x_26:
[C---:B------:R-:W-:Y:S01]  /*6640*/  IMAD.WIDE R24, R132.reuse, 0x2, R204 ;  /* 0x0000000284187825 */ /* 0x040fe200078e02cc */
[----:B------:R-:W2:Y:S03]  /*6650*/  LDG.E.U16 R20, desc[UR28][R20.64] ;  /* 0x0000001c14147981 */ /* 0x000ea6000c1e1500 */
        /* <DEDUP_REMOVED lines=9> */
[----:B------:R0:W2:Y:S03]  /*66f0*/  LDG.E.U16 R22, desc[UR28][R22.64] ;  /* 0x0000001c16167981 */ /* 0x0000a6000c1e1500 */
[C---:B------:R-:W-:Y:S01]  /*6700*/  IMAD.WIDE R36, R132.reuse, 0x2, R192 ;  /* 0x0000000284247825 */ /* 0x040fe200078e02c0 */
[----:B------:R-:W2:Y:S03]  /*6710*/  LDG.E.U16 R32, desc[UR28][R32.64] ;  /* 0x0000001c20207981 */ /* 0x000ea6000c1e1500 */
[C---:B------:R-:W-:Y:S01]  /*6720*/  IMAD.WIDE R38, R132.reuse, 0x2, R190 ;  /* 0x0000000284267825 */ /* 0x040fe200078e02be */
[----:B------:R-:W2:Y:S03]  /*6730*/  LDG.E.U16 R34, desc[UR28][R34.64] ;  /* 0x0000001c22227981 */ /* 0x000ea6000c1e1500 */
[C---:B------:R-:W-:Y:S01]  /*6740*/  IMAD.WIDE R40, R132.reuse, 0x2, R188 ;  /* 0x0000000284287825 */ /* 0x040fe200078e02bc */
[----:B------:R-:W2:Y:S03]  /*6750*/  LDG.E.U16 R36, desc[UR28][R36.64] ;  /* 0x0000001c24247981 */ /* 0x000ea6000c1e1500 */
[----:B------:R-:W-:Y:S01]  /*6760*/  IMAD.WIDE R42, R132, 0x2, R178 ;  /* 0x00000002842a7825 */ /* 0x000fe200078e02b2 */
[----:B------:R-:W2:Y:S01]  /*6770*/  LDG.E.U16 R224, desc[UR28][R38.64] ;  /* 0x0000001c26e07981 */ /* 0x000ea2000c1e1500 */
[----:B0-----:R-:W-:-:S02]  /*6780*/  UIADD3 UR4, UP4, UPT, UR6, 0x12, URZ ;  /* 0x0000001206047890 */ /* 0x001fc4000ff9e0ff */
[C---:B-1----:R-:W-:Y:S01]  /*6790*/  IMAD.WIDE R24, R132.reuse, 0x2, R186 ;  /* 0x0000000284187825 */ /* 0x042fe200078e02ba */
[----:B------:R-:W2:Y:S01]  /*67a0*/  LDG.E.U16 R226, desc[UR28][R40.64] ;  /* 0x0000001c28e27981 */ /* 0x000ea2000c1e1500 */
[----:B------:R-:W-:Y:S02]  /*67b0*/  UIADD3 UR5, UP5, UPT, UR6, 0x11, URZ ;  /* 0x0000001106057890 */ /* 0x000fe4000ffbe0ff */
[C---:B----4-:R-:W-:Y:S01]  /*67c0*/  IMAD.WIDE R26, R132.reuse, 0x2, R184 ;  /* 0x00000002841a7825 */ /* 0x050fe200078e02b8 */
[----:B------:R0:W4:Y:S01]  /*67d0*/  LDG.E.U16 R228, desc[UR28][R24.64] ;  /* 0x0000001c18e47981 */ /* 0x000122000c1e1500 */
[----:B------:R-:W1:Y:S02]  /*67e0*/  LDCU UR16, c[0x0][0x3a8] ;  /* 0x00007500ff1077ac */ /* 0x000e640008000800 */
[C---:B------:R-:W-:Y:S01]  /*67f0*/  IMAD.WIDE R28, R132.reuse, 0x2, R182 ;  /* 0x00000002841c7825 */ /* 0x040fe200078e02b6 */
[----:B------:R-:W2:Y:S03]  /*6800*/  LDG.E.U16 R230, desc[UR28][R26.64] ;  /* 0x0000001c1ae67981 */ /* 0x000ea6000c1e1500 */
[----:B------:R-:W-:Y:S01]  /*6810*/  IMAD.WIDE R30, R132, 0x2, R180 ;  /* 0x00000002841e7825 */ /* 0x000fe200078e02b4 */
[----:B------:R-:W2:Y:S04]  /*6820*/  LDG.E.U16 R232, desc[UR28][R28.64] ;  /* 0x0000001c1ce87981 */ /* 0x000ea8000c1e1500 */
[----:B------:R-:W2:Y:S04]  /*6830*/  LDG.E.U16 R234, desc[UR28][R30.64] ;  /* 0x0000001c1eea7981 */ /* 0x000ea8000c1e1500 */
[----:B------:R-:W2:Y:S01]  /*6840*/  LDG.E.U16 R236, desc[UR28][R42.64] ;  /* 0x0000001c2aec7981 */ /* 0x000ea2000c1e1500 */
[----:B------:R-:W-:-:S02]  /*6850*/  UIADD3.X UR15, UPT, UPT, URZ, UR7, URZ, UP4, !UPT ;  /* 0x00000007ff0f7290 */ /* 0x000fc4000a7fe4ff */
[----:B------:R-:W-:Y:S02]  /*6860*/  UIADD3 UR27, UP4, UPT, UR6, 0x1f, URZ ;  /* 0x0000001f061b7890 */ /* 0x000fe4000ff9e0ff */
[----:B------:R-:W-:Y:S02]  /*6870*/  UIADD3.X UR13, UPT, UPT, URZ, UR7, URZ, UP5, !UPT ;  /* 0x00000007ff0d7290 */ /* 0x000fe4000affe4ff */
[----:B------:R-:W-:Y:S02]  /*6880*/  UIADD3.X UR57, UPT, UPT, URZ, UR7, URZ, UP4, !UPT ;  /* 0x00000007ff397290 */ /* 0x000fe4000a7fe4ff */
[----:B------:R-:W-:Y:S02]  /*6890*/  UIADD3 UR55, UP5, UPT, UR6, 0x18, URZ ;  /* 0x0000001806377890 */ /* 0x000fe4000ffbe0ff */
[----:B------:R-:W-:Y:S01]  /*68a0*/  UIADD3 UR54, UP4, UPT, UR6, 0x1a, URZ ;  /* 0x0000001a06367890 */ /* 0x000fe2000ff9e0ff */
[----:B------:R-:W-:Y:S01]  /*68b0*/  ISETP.LT.U32.AND P0, PT, R134, UR27, PT ;  /* 0x0000001b86007c0c */ /* 0x000fe2000bf01070 */
[----:B------:R-:W-:Y:S01]  /*68c0*/  UIADD3.X UR58, UPT, UPT, URZ, UR7, URZ, UP5, !UPT ;  /* 0x00000007ff3a7290 */ /* 0x000fe2000affe4ff */
[----:B------:R-:W-:Y:S01]  /*68d0*/  MOV R0, UR57 ;  /* 0x0000003900007c02 */ /* 0x000fe20008000f00 */
[----:B------:R-:W-:-:S02]  /*68e0*/  UIADD3 UR59, UP5, UPT, UR6, 0x1e, URZ ;  /* 0x0000001e063b7890 */ /* 0x000fc4000ffbe0ff */
[----:B------:R-:W-:Y:S02]  /*68f0*/  UIADD3.X UR57, UPT, UPT, URZ, UR7, URZ, UP4, !UPT ;  /* 0x00000007ff397290 */ /* 0x000fe4000a7fe4ff */
[----:B------:R-:W-:Y:S02]  /*6900*/  UIADD3 UR27, UP4, UPT, UR6, 0x19, URZ ;  /* 0x00000019061b7890 */ /* 0x000fe4000ff9e0ff */
[----:B------:R-:W-:Y:S02]  /*6910*/  UIADD3.X UR60, UPT, UPT, URZ, UR7, URZ, UP5, !UPT ;  /* 0x00000007ff3c7290 */ /* 0x000fe4000affe4ff */
[----:B------:R-:W-:Y:S01]  /*6920*/  UIADD3 UR17, UP6, UPT, UR6, 0x13, URZ ;  /* 0x0000001306117890 */ /* 0x000fe2000ffde0ff */
[C---:B------:R-:W-:Y:S02]  /*6930*/  ISETP.LT.U32.AND P1, PT, R134.reuse, UR59, PT ;  /* 0x0000003b86007c0c */ /* 0x040fe4000bf21070 */
[C---:B------:R-:W-:Y:S01]  /*6940*/  ISETP.LT.U32.AND P2, PT, R134.reuse, UR27, PT ;  /* 0x0000001b86007c0c */ /* 0x040fe2000bf41070 */
[----:B------:R-:W-:Y:S01]  /*6950*/  UIADD3 UR27, UP5, UPT, UR6, 0x16, URZ ;  /* 0x00000016061b7890 */ /* 0x000fe2000ffbe0ff */
[----:B------:R-:W-:Y:S01]  /*6960*/  ISETP.LT.U32.AND P5, PT, R134, UR54, PT ;  /* 0x0000003686007c0c */ /* 0x000fe2000bfa1070 */
[----:B------:R-:W-:Y:S01]  /*6970*/  UIADD3.X UR18, UPT, UPT, URZ, UR7, URZ, UP6, !UPT ;  /* 0x00000007ff127290 */ /* 0x000fe2000b7fe4ff */
[----:B------:R-:W-:Y:S01]  /*6980*/  MOV R2, UR57 ;  /* 0x0000003900027c02 */ /* 0x000fe20008000f00 */
[----:B------:R-:W-:Y:S01]  /*6990*/  UIADD3.X UR59, UPT, UPT, URZ, UR7, URZ, UP4, !UPT ;  /* 0x00000007ff3b7290 */ /* 0x000fe2000a7fe4ff */
[----:B------:R-:W-:Y:S01]  /*69a0*/  ISETP.GT.U32.AND.EX P0, PT, R0, RZ, PT, P0 ;  /* 0x000000ff0000720c */ /* 0x000fe20003f04100 */
[----:B------:R-:W-:Y:S01]  /*69b0*/  UIADD3 UR56, UP6, UPT, UR6, 0x17, URZ ;  /* 0x0000001706387890 */ /* 0x000fe2000ffde0ff */
[----:B------:R-:W-:-:S02]  /*69c0*/  MOV R0, UR60 ;  /* 0x0000003c00007c02 */ /* 0x000fc40008000f00 */
[----:B------:R-:W-:Y:S01]  /*69d0*/  ISETP.LT.U32.AND P3, PT, R134, UR55, PT ;  /* 0x0000003786007c0c */ /* 0x000fe2000bf61070 */
[----:B------:R-:W-:Y:S01]  /*69e0*/  UIADD3.X UR55, UPT, UPT, URZ, UR7, URZ, UP5, !UPT ;  /* 0x00000007ff377290 */ /* 0x000fe2000affe4ff */
[----:B------:R-:W-:Y:S01]  /*69f0*/  ISETP.GT.U32.AND.EX P5, PT, R2, RZ, PT, P5 ;  /* 0x000000ff0200720c */ /* 0x000fe20003fa4150 */
[----:B-1----:R-:W-:Y:S01]  /*6a00*/  FMUL R14, R14, UR16 ;  /* 0x000000100e0e7c20 */ /* 0x002fe20008400000 */
[----:B------:R-:W-:Y:S01]  /*6a10*/  MOV R2, UR58 ;  /* 0x0000003a00027c02 */ /* 0x000fe20008000f00 */
[----:B------:R-:W-:Y:S01]  /*6a20*/  UIADD3.X UR57, UPT, UPT, URZ, UR7, URZ, UP6, !UPT ;  /* 0x00000007ff397290 */ /* 0x000fe2000b7fe4ff */
[----:B------:R-:W-:Y:S01]  /*6a30*/  ISETP.GT.U32.AND.EX P1, PT, R0, RZ, PT, P1 ;  /* 0x000000ff0000720c */ /* 0x000fe20003f24110 */
[----:B------:R-:W-:Y:S01]  /*6a40*/  UIADD3 UR54, UP4, UPT, UR6, 0x15, URZ ;  /* 0x0000001506367890 */ /* 0x000fe2000ff9e0ff */
[----:B------:R-:W-:Y:S01]  /*6a50*/  MOV R0, UR59 ;  /* 0x0000003b00007c02 */ /* 0x000fe20008000f00 */
[----:B------:R-:W-:Y:S01]  /*6a60*/  UIADD3 UR19, UP3, UPT, UR6, 0x14, URZ ;  /* 0x0000001406137890 */ /* 0x000fe2000ff7e0ff */
[----:B------:R-:W-:Y:S01]  /*6a70*/  ISETP.GT.U32.AND.EX P3, PT, R2, RZ, PT, P3 ;  /* 0x000000ff0200720c */ /* 0x000fe20003f64130 */
[----:B------:R-:W-:Y:S01]  /*6a80*/  FMUL R13, R13, UR16 ;  /* 0x000000100d0d7c20 */ /* 0x000fe20008400000 */
[----:B------:R-:W-:-:S02]  /*6a90*/  FSEL R14, R14, -INF , !P5 ;  /* 0xff8000000e0e7808 */ /* 0x000fc40006800000 */
[----:B------:R-:W-:Y:S01]  /*6aa0*/  MOV R2, UR55 ;  /* 0x0000003700027c02 */ /* 0x000fe20008000f00 */
[----:B------:R-:W-:Y:S01]  /*6ab0*/  UIADD3.X UR55, UPT, UPT, URZ, UR7, URZ, UP4, !UPT ;  /* 0x00000007ff377290 */ /* 0x000fe2000a7fe4ff */
[----:B------:R-:W-:Y:S02]  /*6ac0*/  ISETP.GT.U32.AND.EX P2, PT, R0, RZ, PT, P2 ;  /* 0x000000ff0000720c */ /* 0x000fe40003f44120 */
[C---:B------:R-:W-:Y:S01]  /*6ad0*/  ISETP.LT.U32.AND P5, PT, R134.reuse, UR27, PT ;  /* 0x0000001b86007c0c */ /* 0x040fe2000bfa1070 */
[----:B------:R-:W-:Y:S01]  /*6ae0*/  UIADD3.X UR27, UPT, UPT, URZ, UR7, URZ, UP3, !UPT ;  /* 0x00000007ff1b7290 */ /* 0x000fe20009ffe4ff */
[----:B------:R-:W-:Y:S02]  /*6af0*/  ISETP.LT.U32.AND P4, PT, R134, UR56, PT ;  /* 0x0000003886007c0c */ /* 0x000fe4000bf81070 */
[----:B------:R-:W-:Y:S02]  /*6b00*/  MOV R0, UR57 ;  /* 0x0000003900007c02 */ /* 0x000fe40008000f00 */
[----:B------:R-:W-:-:S02]  /*6b10*/  FSEL R21, R13, -INF , !P2 ;  /* 0xff8000000d157808 */ /* 0x000fc40005000000 */
[----:B------:R-:W-:Y:S02]  /*6b20*/  ISETP.GT.U32.AND.EX P4, PT, R0, RZ, PT, P4 ;  /* 0x000000ff0000720c */ /* 0x000fe40003f84140 */
[----:B------:R-:W-:Y:S02]  /*6b30*/  ISETP.GT.U32.AND.EX P5, PT, R2, RZ, PT, P5 ;  /* 0x000000ff0200720c */ /* 0x000fe40003fa4150 */
[----:B------:R-:W-:Y:S02]  /*6b40*/  ISETP.LT.U32.AND P2, PT, R134, UR54, PT ;  /* 0x0000003686007c0c */ /* 0x000fe4000bf41070 */
[----:B------:R-:W-:Y:S01]  /*6b50*/  MOV R0, UR55 ;  /* 0x0000003700007c02 */ /* 0x000fe20008000f00 */
[----:B------:R-:W-:Y:S01]  /*6b60*/  FMUL R12, R12, UR16 ;  /* 0x000000100c0c7c20 */ /* 0x000fe20008400000 */
[----:B------:R-:W-:Y:S01]  /*6b70*/  MOV R2, UR27 ;  /* 0x0000001b00027c02 */ /* 0x000fe20008000f00 */
[----:B------:R-:W-:Y:S01]  /*6b80*/  UIADD3 UR27, UP3, UPT, UR6, 0x1d, URZ ;  /* 0x0000001d061b7890 */ /* 0x000fe2000ff7e0ff */
[----:B------:R-:W-:Y:S01]  /*6b90*/  FMUL R11, R11, UR16 ;  /* 0x000000100b0b7c20 */ /* 0x000fe20008400000 */
[----:B------:R-:W-:Y:S01]  /*6ba0*/  ISETP.GT.U32.AND.EX P2, PT, R0, RZ, PT, P2 ;  /* 0x000000ff0000720c */ /* 0x000fe20003f44120 */
[----:B------:R-:W-:Y:S01]  /*6bb0*/  UIADD3 UR58, UP5, UPT, UR6, 0x1b, URZ ;  /* 0x0000001b063a7890 */ /* 0x000fe2000ffbe0ff */
[----:B------:R-:W-:Y:S01]  /*6bc0*/  MOV R0, UR18 ;  /* 0x0000001200007c02 */ /* 0x000fe20008000f00 */
[----:B------:R-:W-:Y:S01]  /*6bd0*/  UIADD3 UR56, UP4, UPT, UR6, 0x1c, URZ ;  /* 0x0000001c06387890 */ /* 0x000fe2000ff9e0ff */
[----:B------:R-:W-:Y:S01]  /*6be0*/  FSEL R12, R12, -INF , !P3 ;  /* 0xff8000000c0c7808 */ /* 0x000fe20005800000 */
[----:B------:R-:W-:Y:S01]  /*6bf0*/  UIADD3.X UR18, UPT, UPT, URZ, UR7, URZ, UP3, !UPT ;  /* 0x00000007ff127290 */ /* 0x000fe20009ffe4ff */
[C---:B------:R-:W-:Y:S01]  /*6c00*/  ISETP.LT.U32.AND P3, PT, R134.reuse, UR19, PT ;  /* 0x0000001386007c0c */ /* 0x040fe2000bf61070 */
[----:B------:R-:W-:Y:S01]  /*6c10*/  UIADD3 UR6, UP3, UPT, UR6, 0x10, URZ ;  /* 0x0000001006067890 */ /* 0x000fe2000ff7e0ff */
[----:B------:R-:W-:Y:S01]  /*6c20*/  FSEL R13, R11, -INF , !P4 ;  /* 0xff8000000b0d7808 */ /* 0x000fe20006000000 */
[----:B------:R-:W-:Y:S01]  /*6c30*/  UIADD3.X UR19, UPT, UPT, URZ, UR7, URZ, UP5, !UPT ;  /* 0x00000007ff137290 */ /* 0x000fe2000affe4ff */
[----:B------:R-:W-:Y:S01]  /*6c40*/  ISETP.LT.U32.AND P4, PT, R134, UR17, PT ;  /* 0x0000001186007c0c */ /* 0x000fe2000bf81070 */
[----:B------:R-:W-:Y:S01]  /*6c50*/  UIADD3.X UR17, UPT, UPT, URZ, UR7, URZ, UP4, !UPT ;  /* 0x00000007ff117290 */ /* 0x000fe2000a7fe4ff */
[----:B------:R-:W-:Y:S01]  /*6c60*/  FMUL R9, R9, UR16 ;  /* 0x0000001009097c20 */ /* 0x000fe20008400000 */
[----:B------:R-:W-:Y:S01]  /*6c70*/  FMUL R10, R10, UR16 ;  /* 0x000000100a0a7c20 */ /* 0x000fe20008400000 */
[----:B------:R-:W-:Y:S01]  /*6c80*/  UIADD3.X UR7, UPT, UPT, URZ, UR7, URZ, UP3, !UPT ;  /* 0x00000007ff077290 */ /* 0x000fe20009ffe4ff */
[----:B------:R-:W-:Y:S01]  /*6c90*/  FMUL R8, R8, UR16 ;  /* 0x0000001008087c20 */ /* 0x000fe20008400000 */
[----:B------:R-:W-:-:S02]  /*6ca0*/  ISETP.GT.U32.AND.EX P3, PT, R2, RZ, PT, P3 ;  /* 0x000000ff0200720c */ /* 0x000fc40003f64130 */
[----:B------:R-:W-:Y:S02]  /*6cb0*/  FSEL R11, R9, -INF , !P2 ;  /* 0xff800000090b7808 */ /* 0x000fe40005000000 */
[----:B------:R-:W-:Y:S02]  /*6cc0*/  ISETP.GT.U32.AND.EX P4, PT, R0, RZ, PT, P4 ;  /* 0x000000ff0000720c */ /* 0x000fe40003f84140 */
[----:B------:R-:W-:Y:S02]  /*6cd0*/  FSEL R10, R10, -INF , !P5 ;  /* 0xff8000000a0a7808 */ /* 0x000fe40006800000 */
[----:B------:R-:W-:Y:S02]  /*6ce0*/  ISETP.LT.U32.AND P2, PT, R134, UR5, PT ;  /* 0x0000000586007c0c */ /* 0x000fe4000bf41070 */
[----:B------:R-:W-:Y:S02]  /*6cf0*/  MOV R2, UR13 ;  /* 0x0000000d00027c02 */ /* 0x000fe40008000f00 */
[----:B------:R-:W-:-:S02]  /*6d00*/  FSEL R8, R8, -INF , !P3 ;  /* 0xff80000008087808 */ /* 0x000fc40005800000 */
[C---:B------:R-:W-:Y:S02]  /*6d10*/  ISETP.LT.U32.AND P5, PT, R134.reuse, UR4, PT ;  /* 0x0000000486007c0c */ /* 0x040fe4000bfa1070 */
[----:B------:R-:W-:Y:S02]  /*6d20*/  MOV R0, UR15 ;  /* 0x0000000f00007c02 */ /* 0x000fe40008000f00 */
[----:B------:R-:W-:Y:S02]  /*6d30*/  ISETP.LT.U32.AND P3, PT, R134, UR6, PT ;  /* 0x0000000686007c0c */ /* 0x000fe4000bf61070 */
[----:B------:R-:W-:Y:S01]  /*6d40*/  MOV R9, UR7 ;  /* 0x0000000700097c02 */ /* 0x000fe20008000f00 */
[----:B------:R-:W-:Y:S01]  /*6d50*/  FMUL R5, R5, UR16 ;  /* 0x0000001005057c20 */ /* 0x000fe20008400000 */
[----:B------:R-:W-:Y:S01]  /*6d60*/  ISETP.GT.U32.AND.EX P2, PT, R2, RZ, PT, P2 ;  /* 0x000000ff0200720c */ /* 0x000fe20003f44120 */
[----:B------:R-:W-:Y:S01]  /*6d70*/  FMUL R6, R6, UR16 ;  /* 0x0000001006067c20 */ /* 0x000fe20008400000 */
[----:B------:R-:W-:Y:S01]  /*6d80*/  FMUL R4, R4, UR16 ;  /* 0x0000001004047c20 */ /* 0x000fe20008400000 */
[----:B------:R-:W-:-:S02]  /*6d90*/  ISETP.GT.U32.AND.EX P5, PT, R0, RZ, PT, P5 ;  /* 0x000000ff0000720c */ /* 0x000fc40003fa4150 */
[----:B------:R-:W-:Y:S01]  /*6da0*/  ISETP.GT.U32.AND.EX P3, PT, R9, RZ, PT, P3 ;  /* 0x000000ff0900720c */ /* 0x000fe20003f64130 */
[----:B------:R-:W-:Y:S01]  /*6db0*/  FMUL R7, R7, UR16 ;  /* 0x0000001007077c20 */ /* 0x000fe20008400000 */
[----:B------:R-:W-:Y:S02]  /*6dc0*/  FSEL R0, R5, -INF , !P2 ;  /* 0xff80000005007808 */ /* 0x000fe40005000000 */
[----:B------:R-:W-:Y:S02]  /*6dd0*/  FSEL R9, R6, -INF , !P5 ;  /* 0xff80000006097808 */ /* 0x000fe40006800000 */
[----:B------:R-:W-:Y:S02]  /*6de0*/  FSEL R5, R4, -INF , !P3 ;  /* 0xff80000004057808 */ /* 0x000fe40005800000 */
[----:B------:R-:W-:Y:S02]  /*6df0*/  FSEL R7, R7, -INF , !P4 ;  /* 0xff80000007077808 */ /* 0x000fe40006000000 */
[----:B------:R-:W-:-:S04]  /*6e00*/  FMNMX3 R2, R5, R0, R9, !PT ;  /* 0x0000000005027276 */ /* 0x000fc80007800009 */
[----:B------:R-:W-:Y:S02]  /*6e10*/  FMNMX3 R2, R2, R7, R8, !PT ;  /* 0x0000000702027276 */ /* 0x000fe40007800008 */
[C---:B------:R-:W-:Y:S02]  /*6e20*/  ISETP.LT.U32.AND P2, PT, R134.reuse, UR56, PT ;  /* 0x0000003886007c0c */ /* 0x040fe4000bf41070 */
[----:B------:R-:W-:Y:S02]  /*6e30*/  ISETP.LT.U32.AND P3, PT, R134, UR58, PT ;  /* 0x0000003a86007c0c */ /* 0x000fe4000bf61070 */
[----:B------:R-:W-:Y:S02]  /*6e40*/  MOV R6, UR17 ;  /* 0x0000001100067c02 */ /* 0x000fe40008000f00 */
[----:B------:R-:W-:Y:S02]  /*6e50*/  MOV R23, UR19 ;  /* 0x0000001300177c02 */ /* 0x000fe40008000f00 */
[----:B------:R-:W-:Y:S01]  /*6e60*/  FMNMX3 R2, R2, R11, R10, !PT ;  /* 0x0000000b02027276 */ /* 0x000fe2000780000a */
[----:B------:R-:W-:Y:S01]  /*6e70*/  FMUL R16, R16, UR16 ;  /* 0x0000001010107c20 */ /* 0x000fe20008400000 */
[----:B------:R-:W-:Y:S01]  /*6e80*/  FMUL R15, R15, UR16 ;  /* 0x000000100f0f7c20 */ /* 0x000fe20008400000 */
[----:B------:R-:W-:-:S02]  /*6e90*/  ISETP.LT.U32.AND P5, PT, R134, UR27, PT ;  /* 0x0000001b86007c0c */ /* 0x000fc4000bfa1070 */
[----:B------:R-:W-:Y:S02]  /*6ea0*/  MOV R4, UR18 ;  /* 0x0000001200047c02 */ /* 0x000fe40008000f00 */
[----:B------:R-:W-:Y:S02]  /*6eb0*/  ISETP.GT.U32.AND.EX P2, PT, R6, RZ, PT, P2 ;  /* 0x000000ff0600720c */ /* 0x000fe40003f44120 */
[----:B------:R-:W-:Y:S02]  /*6ec0*/  ISETP.GT.U32.AND.EX P3, PT, R23, RZ, PT, P3 ;  /* 0x000000ff1700720c */ /* 0x000fe40003f64130 */
[----:B------:R-:W-:Y:S01]  /*6ed0*/  FMNMX3 R2, R2, R13, R12, !PT ;  /* 0x0000000d02027276 */ /* 0x000fe2000780000c */
[----:B------:R-:W-:Y:S01]  /*6ee0*/  FMUL R18, R18, UR16 ;  /* 0x0000001012127c20 */ /* 0x000fe20008400000 */
[----:B------:R-:W-:Y:S01]  /*6ef0*/  FMUL R17, R17, UR16 ;  /* 0x0000001011117c20 */ /* 0x000fe20008400000 */
[----:B------:R-:W-:Y:S02]  /*6f00*/  ISETP.GT.U32.AND.EX P5, PT, R4, RZ, PT, P5 ;  /* 0x000000ff0400720c */ /* 0x000fe40003fa4150 */
[----:B------:R-:W-:-:S02]  /*6f10*/  FSEL R16, R16, -INF , !P2 ;  /* 0xff80000010107808 */ /* 0x000fc40005000000 */
[----:B------:R-:W-:Y:S02]  /*6f20*/  FSEL R15, R15, -INF , !P3 ;  /* 0xff8000000f0f7808 */ /* 0x000fe40005800000 */
[----:B------:R-:W-:Y:S01]  /*6f30*/  FMNMX3 R2, R2, R21, R14, !PT ;  /* 0x0000001502027276 */ /* 0x000fe2000780000e */
[----:B------:R-:W-:Y:S01]  /*6f40*/  FMUL R19, R19, UR16 ;  /* 0x0000001013137c20 */ /* 0x000fe20008400000 */
[----:B------:R-:W-:Y:S02]  /*6f50*/  FSEL R18, R18, -INF , !P1 ;  /* 0xff80000012127808 */ /* 0x000fe40004800000 */
[----:B------:R-:W-:Y:S02]  /*6f60*/  FSEL R17, R17, -INF , !P5 ;  /* 0xff80000011117808 */ /* 0x000fe40006800000 */
[----:B------:R-:W-:Y:S02]  /*6f70*/  FMNMX3 R2, R2, R15, R16, !PT ;  /* 0x0000000f02027276 */ /* 0x000fe40007800010 */
[----:B------:R-:W-:-:S02]  /*6f80*/  FSEL R19, R19, -INF , !P0 ;  /* 0xff80000013137808 */ /* 0x000fc40004000000 */
[----:B------:R-:W-:-:S04]  /*6f90*/  FMNMX3 R2, R2, R17, R18, !PT ;  /* 0x0000001102027276 */ /* 0x000fc80007800012 */
[----:B------:R-:W-:-:S05]  /*6fa0*/  FMNMX3 R2, R2, R19, R219, !PT ;  /* 0x0000001302027276 */ /* 0x000fca00078000db */
[--C-:B------:R-:W-:Y:S01]  /*6fb0*/  FADD R0, R0, -R2.reuse ;  /* 0x8000000200007221 */ /* 0x100fe20000000000 */
        /* <DEDUP_REMOVED lines=14> */
[----:B------:R-:W-:Y:S01]  /*70a0*/  FADD R19, R19, -R2 ;  /* 0x8000000213137221 */ /* 0x000fe20000000000 */
[----:B------:R-:W-:Y:S01]  /*70b0*/  FMUL R4, R0, 1.4426950216293334961 ;  /* 0x3fb8aa3b00047820 */ /* 0x000fe20000400000 */
        /* <DEDUP_REMOVED lines=15> */
[----:B------:R-:W-:Y:S08]  /*71b0*/  MUFU.EX2 R227, R5 ;  /* 0x0000000500e37308 */ /* 0x000ff00000000800 */
[----:B0-----:R-:W0:Y:S08]  /*71c0*/  MUFU.EX2 R24, R4 ;  /* 0x0000000400187308 */ /* 0x001e300000000800 */
[----:B------:R-:W-:Y:S08]  /*71d0*/  MUFU.EX2 R0, R0 ;  /* 0x0000000000007308 */ /* 0x000ff00000000800 */
[----:B------:R-:W1:Y:S08]  /*71e0*/  MUFU.EX2 R221, R7 ;  /* 0x0000000700dd7308 */ /* 0x000e700000000800 */
[----:B------:R-:W-:Y:S08]  /*71f0*/  MUFU.EX2 R142, R8 ;  /* 0x00000008008e7308 */ /* 0x000ff00000000800 */
[----:B------:R-:W0:Y:S08]  /*7200*/  MUFU.EX2 R223, R11 ;  /* 0x0000000b00df7308 */ /* 0x000e300000000800 */
        /* <DEDUP_REMOVED lines=9> */
[----:B------:R-:W2:Y:S01]  /*72a0*/  MUFU.EX2 R144, R19 ;  /* 0x0000001300907308 */ /* 0x000ea20000000800 */
[----:B0-----:R-:W-:-:S02]  /*72b0*/  F2FP.F16.F32.PACK_AB R4, R24, R227 ;  /* 0x000000e31804723e */ /* 0x001fc400000000ff */
[----:B-1----:R-:W-:Y:S02]  /*72c0*/  F2FP.F16.F32.PACK_AB R5, R221, R0 ;  /* 0x00000000dd05723e */ /* 0x002fe400000000ff */
[----:B------:R-:W-:Y:S02]  /*72d0*/  F2FP.F16.F32.PACK_AB R6, R223, R142 ;  /* 0x0000008edf06723e */ /* 0x000fe400000000ff */
[----:B------:R-:W-:Y:S02]  /*72e0*/  F2FP.F16.F32.PACK_AB R7, R225, R220 ;  /* 0x000000dce107723e */ /* 0x000fe400000000ff */
[----:B------:R-:W-:Y:S02]  /*72f0*/  F2FP.F16.F32.PACK_AB R8, R147, R222 ;  /* 0x000000de9308723e */ /* 0x000fe400000000ff */
[----:B------:R-:W-:Y:S02]  /*7300*/  F2FP.F16.F32.PACK_AB R9, R141, R146 ;  /* 0x000000928d09723e */ /* 0x000fe400000000ff */
[----:B------:R-:W-:Y:S01]  /*7310*/  F2FP.F16.F32.PACK_AB R10, R139, R140 ;  /* 0x0000008c8b0a723e */ /* 0x000fe200000000ff */
[----:B------:R-:W-:Y:S01]  /*7320*/  FADD R227, R227, R24 ;  /* 0x00000018e3e37221 */ /* 0x000fe20000000000 */
[----:B--2---:R-:W-:Y:S01]  /*7330*/  F2FP.F16.F32.PACK_AB R11, R144, R145 ;  /* 0x00000091900b723e */ /* 0x004fe200000000ff */
[----:B------:R-:W-:Y:S01]  /*7340*/  STS.U16 [R133+UR22+0xa000], R20 ;  /* 0x00a0001485007988 */ /* 0x000fe20008000416 */
[----:B------:R-:W-:-:S02]  /*7350*/  FADD R219, -R2, R219 ;  /* 0x000000db02db7221 */ /* 0x000fc40000000100 */
[----:B------:R-:W-:Y:S01]  /*7360*/  STTM.x8 tmem[UR21+0x90], R4 ;  /* 0x00009004000079ed */ /* 0x000fe200081c0015 */
[----:B------:R-:W-:Y:S04]  /*7370*/  STS.U16 [R133+UR22+0xa100], R22 ;  /* 0x00a1001685007988 */ /* 0x000fe80008000416 */
[----:B---3--:R-:W-:Y:S04]  /*7380*/  STS.U16 [R133+UR22+0xa200], R44 ;  /* 0x00a2002c85007988 */ /* 0x008fe80008000416 */
[----:B-----5:R-:W-:Y:S04]  /*7390*/  STS.U16 [R133+UR22+0xa300], R46 ;  /* 0x00a3002e85007988 */ /* 0x020fe80008000416 */
[----:B------:R-:W-:Y:S04]  /*73a0*/  STS.U16 [R133+UR22+0xa400], R48 ;  /* 0x00a4003085007988 */ /* 0x000fe80008000416 */
[----:B------:R-:W-:Y:S04]  /*73b0*/  STS.U16 [R133+UR22+0xa500], R50 ;  /* 0x00a5003285007988 */ /* 0x000fe80008000416 */
[----:B------:R-:W-:Y:S04]  /*73c0*/  STS.U16 [R133+UR22+0xa600], R32 ;  /* 0x00a6002085007988 */ /* 0x000fe80008000416 */
[----:B------:R-:W-:Y:S04]  /*73d0*/  STS.U16 [R133+UR22+0xa700], R34 ;  /* 0x00a7002285007988 */ /* 0x000fe80008000416 */
[----:B------:R-:W-:Y:S04]  /*73e0*/  STS.U16 [R133+UR22+0xa800], R36 ;  /* 0x00a8002485007988 */ /* 0x000fe80008000416 */
[----:B------:R0:W-:Y:S04]  /*73f0*/  STS.U16 [R133+UR22+0xa900], R224 ;  /* 0x00a900e085007988 */ /* 0x0001e80008000416 */
[----:B------:R1:W-:Y:S04]  /*7400*/  STS.U16 [R133+UR22+0xaa00], R226 ;  /* 0x00aa00e285007988 */ /* 0x0003e80008000416 */
[----:B----4-:R1:W-:Y:S04]  /*7410*/  STS.U16 [R133+UR22+0xab00], R228 ;  /* 0x00ab00e485007988 */ /* 0x0103e80008000416 */
[----:B------:R1:W-:Y:S01]  /*7420*/  STS.U16 [R133+UR22+0xac00], R230 ;  /* 0x00ac00e685007988 */ /* 0x0003e20008000416 */
[----:B0-----:R-:W-:-:S03]  /*7430*/  FADD R224, R0, R227 ;  /* 0x000000e300e07221 */ /* 0x001fc60000000000 */
[----:B------:R1:W-:Y:S04]  /*7440*/  STS.U16 [R133+UR22+0xad00], R232 ;  /* 0x00ad00e885007988 */ /* 0x0003e80008000416 */
[----:B------:R1:W-:Y:S04]  /*7450*/  STS.U16 [R133+UR22+0xae00], R234 ;  /* 0x00ae00ea85007988 */ /* 0x0003e80008000416 */
[----:B------:R1:W-:Y:S01]  /*7460*/  STS.U16 [R133+UR22+0xaf00], R236 ;  /* 0x00af00ec85007988 */ /* 0x0003e20008000416 */
[----:B------:R-:W-:Y:S01]  /*7470*/  FMUL R0, R219, 1.4426950216293334961 ;  /* 0x3fb8aa3bdb007820 */ /* 0x000fe20000400000 */
[----:B------:R-:W0:Y:S02]  /*7480*/  FENCE.VIEW.ASYNC.T ;  /* 0x00000000000073c6 */ /* 0x000e240000000200 */
[----:B0-----:R-:W-:Y:S06]  /*7490*/  BAR.SYNC.DEFER_BLOCKING 0x0 ;  /* 0x0000000000007b1d */ /* 0x001fec0000010000 */
[----:B------:R-:W0:Y:S01]  /*74a0*/  LDTM.x128 R4, tmem[UR21] ;  /* 0x00000015000479ee */ /* 0x000e2200083c0000 */
[----:B------:R-:W0:Y:S01]  /*74b0*/  MUFU.EX2 R0, R0 ;  /* 0x0000000000007308 */ /* 0x000e220000000800 */
[----:B------:R-:W-:Y:S01]  /*74c0*/  NOP ;  /* 0x0000000000007918 */ /* 0x000fe20000000000 */
        /* <DEDUP_REMOVED lines=128> */
[----:B------:R0:W-:Y:S01]  /*7cd0*/  STTM.x128 tmem[UR21], R4 ;  /* 0x00000004000079ed */ /* 0x0001e200083c0015 */
[----:B------:R-:W2:Y:S02]  /*7ce0*/  FENCE.VIEW.ASYNC.T ;  /* 0x00000000000073c6 */ /* 0x000ea40000000200 */
[----:B--2---:R-:W-:Y:S01]  /*7cf0*/  BAR.SYNC.DEFER_BLOCKING 0x0 ;  /* 0x0000000000007b1d */ /* 0x004fe20000010000 */
[----:B------:R-:W-:-:S04]  /*7d00*/  FADD R221, R221, R224 ;  /* 0x000000e0dddd7221 */ /* 0x000fc80000000000 */
[----:B------:R-:W-:-:S04]  /*7d10*/  FADD R142, R142, R221 ;  /* 0x000000dd8e8e7221 */ /* 0x000fc80000000000 */
[----:B------:R-:W-:-:S04]  /*7d20*/  FADD R223, R223, R142 ;  /* 0x0000008edfdf7221 */ /* 0x000fc80000000000 */
[----:B------:R-:W-:Y:S01]  /*7d30*/  FADD R220, R220, R223 ;  /* 0x000000dfdcdc7221 */ /* 0x000fe20000000000 */
[----:B------:R2:W-:Y:S06]  /*7d40*/  MEMBAR.ALL.CTA ;  /* 0x0000000000007992 */ /* 0x0005ec0000008000 */
[----:B--2---:R-:W2:Y:S01]  /*7d50*/  FENCE.VIEW.ASYNC.S ;  /* 0x00000000000073c6 */ /* 0x004ea20000000000 */
[----:B------:R-:W-:-:S04]  /*7d60*/  FADD R225, R225, R220 ;  /* 0x000000dce1e17221 */ /* 0x000fc80000000000 */
[----:B------:R-:W-:-:S04]  /*7d70*/  FADD R142, R222, R225 ;  /* 0x000000e1de8e7221 */ /* 0x000fc80000000000 */
[----:B------:R-:W-:-:S04]  /*7d80*/  FADD R147, R147, R142 ;  /* 0x0000008e93937221 */ /* 0x000fc80000000000 */
[----:B------:R-:W-:-:S04]  /*7d90*/  FADD R146, R146, R147 ;  /* 0x0000009392927221 */ /* 0x000fc80000000000 */
[----:B------:R-:W-:-:S04]  /*7da0*/  FADD R141, R141, R146 ;  /* 0x000000928d8d7221 */ /* 0x000fc80000000000 */
[----:B------:R-:W-:-:S04]  /*7db0*/  FADD R140, R140, R141 ;  /* 0x0000008d8c8c7221 */ /* 0x000fc80000000000 */
[----:B------:R-:W-:Y:S01]  /*7dc0*/  FADD R140, R139, R140 ;  /* 0x0000008c8b8c7221 */ /* 0x000fe20000000000 */
[----:B------:R-:W-:-:S03]  /*7dd0*/  ULEA UR27, UR26, UR22, 0x3 ;  /* 0x000000161a1b7291 */ /* 0x000fc6000f8e18ff */
[----:B------:R-:W-:Y:S01]  /*7de0*/  FADD R145, R145, R140 ;  /* 0x0000008c91917221 */ /* 0x000fe20000000000 */
[----:B------:R-:W-:-:S03]  /*7df0*/  UIADD3 UR27, UPT, UPT, UR27, 0xb000, URZ ;  /* 0x0000b0001b1b7890 */ /* 0x000fc6000fffe0ff */
[----:B------:R-:W-:Y:S01]  /*7e00*/  FADD R145, R144, R145 ;  /* 0x0000009190917221 */ /* 0x000fe20000000000 */
[----:B--2---:R-:W-:Y:S01]  /*7e10*/  BAR.SYNC.DEFER_BLOCKING 0x0 ;  /* 0x0000000000007b1d */ /* 0x004fe20000010000 */
[----:B0-----:R-:W-:-:S05]  /*7e20*/  MOV R4, R135 ;  /* 0x0000008700047202 */ /* 0x001fca0000000f00 */
[----:B-1----:R-:W-:Y:S05]  /*7e30*/  BRA.U UP2, `(.L_x_19) ;  /* 0x0000000102247547 */ /* 0x002fea000b800000 */
[----:B------:R-:W-:Y:S01]  /*7e40*/  UMOV UR4, UR27 ;  /* 0x0000001b00047c82 */ /* 0x000fe20008000000 */
[----:B------:R-:W-:Y:S01]  /*7e50*/  UMOV UR5, URZ ;  /* 0x000000ff00057c82 */ /* 0x000fe20008000000 */
[----:B------:R-:W-:Y:S01]  /*7e60*/  UMOV UR69, 0xc0004010 ;  /* 0xc000401000457882 */ /* 0x000fe20000000000 */
[----:B------:R-:W-:Y:S01]  /*7e70*/  UMOV UR16, 0x0 ;  /* 0x0000000000107882 */ /* 0x000fe20000000000 */
[----:B------:R-:W-:Y:S01]  /*7e80*/  UMOV UR17, 0x8200010 ;  /* 0x0820001000117882 */ /* 0x000fe20000000000 */
[----:B------:R-:W-:Y:S01]  /*7e90*/  UMOV UR4, UR4 ;  /* 0x0000000400047c82 */ /* 0x000fe20008000000 */
[----:B------:R0:W-:Y:S01]  /*7ea0*/  UTCHMMA tmem[UR67], gdesc[UR68], tmem[UR66], tmem[UR16], idesc[UR17], UPT ;  /* 0x00ff1044430079ea */ /* 0x0001e2000b800042 */
[----:B------:R0:W-:Y:S01]  /*7eb0*/  UTCBAR [UR4], URZ ;  /* 0x000000ff040073e9 */ /* 0x0001e200080000ff */
[----:B------:R-:W-:Y:S02]  /*7ec0*/  NOP ;  /* 0x0000000000007918 */ /* 0x000fe40000000000 */
.L_x_19:
[----:B------:R-:W-:Y:S01]  /*7ed0*/  ISETP.LE.U32.AND P0, PT, R214, UR6, PT ;  /* 0x00000006d6007c0c */ /* 0x000fe2000bf03070 */
[----:B------:R-:W-:Y:S01]  /*7ee0*/  UIADD3 UR26, UPT, UPT, UR26, 0x1, URZ ;  /* 0x000000011a1a7890 */ /* 0x000fe2000fffe0ff */
[----:B------:R-:W-:Y:S01]  /*7ef0*/  MOV R5, UR7 ;  /* 0x0000000700057c02 */ /* 0x000fe20008000f00 */
[----:B------:R-:W-:Y:S01]  /*7f00*/  FFMA R143, R0, R143, R145 ;  /* 0x0000008f008f7223 */ /* 0x000fe20000000091 */
[----:B------:R-:W-:Y:S01]  /*7f10*/  IADD3 R132, PT, PT, R132, UR24, RZ ;  /* 0x0000001884847c10 */ /* 0x000fe2000fffe0ff */
[----:B------:R-:W-:Y:S01]  /*7f20*/  UISETP.GT.AND UP3, UPT, UR26, 0x1, UPT ;  /* 0x000000011a00788c */ /* 0x000fe2000bf64270 */
[----:B------:R-:W-:Y:S02]  /*7f30*/  ISETP.GE.U32.AND.EX P0, PT, R5, RZ, PT, P0 ;  /* 0x000000ff0500720c */ /* 0x000fe40003f06100 */
[----:B------:R-:W-:Y:S01]  /*7f40*/  IADD3 R3, PT, PT, R3, UR25, RZ ;  /* 0x0000001903037c10 */ /* 0x000fe2000fffe0ff */
[----:B0-----:R-:W-:Y:S01]  /*7f50*/  USEL UR4, URZ, 0x1, !UP3 ;  /* 0x00000001ff047887 */ /* 0x001fe2000d800000 */
[----:B------:R-:W-:Y:S01]  /*7f60*/  MOV R0, R4 ;  /* 0x0000000400007202 */ /* 0x000fe20000000f00 */
[----:B------:R-:W-:Y:S01]  /*7f70*/  USEL UR26, UR26, URZ, !UP3 ;  /* 0x000000ff1a1a7287 */ /* 0x000fe2000d800000 */
[----:B------:R-:W-:-:S03]  /*7f80*/  MOV R219, R2 ;  /* 0x0000000200db7202 */ /* 0x000fc60000000f00 */
[----:B------:R-:W-:-:S04]  /*7f90*/  LOP3.LUT R135, R135, UR4, RZ, 0x3c, !PT ;  /* 0x0000000487877c12 */ /* 0x000fc8000f8e3cff */
[----:B------:R-:W-:Y:S05]  /*7fa0*/  @!P0 BRA `(.L_x_20) ;  /* 0xffffffe000088947 */ /* 0x000fea000383ffff */
[----:B------:R-:W-:Y:S02]  /*7fb0*/  ISETP.GE.AND P0, PT, R213, 0x1, PT ;  /* 0x00000001d500780c */ /* 0x000fe40003f06270 */
[----:B------:R-:W-:-:S11]  /*7fc0*/  MOV R219, R2 ;  /* 0x0000000200db7202 */ /* 0x000fd60000000f00 */
[----:B------:R-:W-:Y:S05]  /*7fd0*/  @!P0 BRA `(.L_x_15) ;  /* 0x0000000000108947 */ /* 0x000fea0003800000 */
[----:B------:R-:W-:-:S04]  /*7fe0*/  SHF.L.U32 R0, R4, 0x1f, RZ ;  /* 0x0000001f04007819 */ /* 0x000fc800000006ff */
[----:B------:R-:W0:Y:S02]  /*7ff0*/  SYNCS.PHASECHK.TRANS64.TRYWAIT P0, [UR27], R0 ;  /* 0x00000000ff0075a7 */ /* 0x000e24000800111b */
[----:B0-----:R-:W-:Y:S05]  /*8000*/  @!P0 BRA `(.L_x_21) ;  /* 0x0000004800f08947 */ /* 0x001fea0003800000 */
.L_x_27:
[----:B------:R-:W-:-:S07]  /*8010*/  MOV R219, R2 ;  /* 0x0000000200db7202 */ /* 0x000fce0000000f00 */
.L_x_15:
[C---:B------:R-:W-:Y:S01]  /*8020*/  FMUL R0, R143.reuse, 8388608 ;  /* 0x4b0000008f007820 */ /* 0x040fe20000400000 */
[----:B------:R-:W-:Y:S01]  /*8030*/  BAR.SYNC.DEFER_BLOCKING 0x0 ;  /* 0x0000000000007b1d */ /* 0x000fe20000010000 */
[C---:B------:R-:W-:Y:S01]  /*8040*/  FSETP.GEU.AND P0, PT, R143.reuse, 1.175494350822287508e-38, PT ;  /* 0x008000008f00780b */ /* 0x040fe20003f0e000 */
[----:B------:R-:W-:Y:S01]  /*8050*/  HFMA2 R3, -RZ, RZ, 1.443359375, -0.2030029296875 ;  /* 0x3dc6b27fff037431 */ /* 0x000fe200000001ff */
[----:B------:R-:W-:Y:S02]  /*8060*/  FSETP.GEU.AND P3, PT, |R143|, 1.175494350822287508e-38, PT ;  /* 0x008000008f00780b */ /* 0x000fe40003f6e200 */
[----:B------:R-:W-:Y:S01]  /*8070*/  FSEL R135, R0, R143, !P0 ;  /* 0x0000008f00877208 */ /* 0x000fe20004000000 */
[----:B------:R-:W0:Y:S03]  /*8080*/  LDCU.64 UR4, c[0x0][0x3e0] ;  /* 0x00007c00ff0477ac */ /* 0x000e260008000a00 */
[C---:B------:R-:W-:Y:S01]  /*8090*/  IADD3 R0, PT, PT, R135.reuse, -0x3f3504f3, RZ ;  /* 0xc0cafb0d87007810 */ /* 0x040fe20007ffe0ff */
[----:B------:R-:W2:Y:S01]  /*80a0*/  LDCU.64 UR6, c[0x0][0x3e0] ;  /* 0x00007c00ff0677ac */ /* 0x000ea20008000a00 */
[----:B------:R-:W-:-:S02]  /*80b0*/  ISETP.GE.U32.AND P1, PT, R135, 0x7f800000, PT ;  /* 0x7f8000008700780c */ /* 0x000fc40003f26070 */
[----:B------:R-:W-:Y:S02]  /*80c0*/  LOP3.LUT R2, R0, 0xff800000, RZ, 0xc0, !PT ;  /* 0xff80000000027812 */ /* 0x000fe400078ec0ff */
[C---:B------:R-:W-:Y:S02]  /*80d0*/  FSETP.NEU.AND P2, PT, R135.reuse, RZ, PT ;  /* 0x000000ff8700720b */ /* 0x040fe40003f4d000 */
[----:B------:R-:W-:-:S05]  /*80e0*/  IADD3 R0, PT, PT, R135, -R2, RZ ;  /* 0x8000000287007210 */ /* 0x000fca0007ffe0ff */
[----:B------:R-:W-:Y:S01]  /*80f0*/  FADD R132, R0, -1 ;  /* 0xbf80000000847421 */ /* 0x000fe20000000000 */
[----:B------:R-:W-:Y:S01]  /*8100*/  FSEL R0, RZ, -23, P0 ;  /* 0xc1b80000ff007808 */ /* 0x000fe20000000000 */
[----:B------:R-:W3:Y:S02]  /*8110*/  @!P6 SYNCS.CCTL.IV [UR22+0xb000] ;  /* 0x00b00000ff00e9b1 */ /* 0x000ee40008000016 */
[----:B---3--:R-:W-:Y:S01]  /*8120*/  BAR.SYNC.DEFER_BLOCKING 0x0 ;  /* 0x0000000000007b1d */ /* 0x008fe20000010000 */
[C---:B------:R-:W-:Y:S01]  /*8130*/  FFMA.FTZ R3, R132.reuse, R3, -0.16845393180847167969 ;  /* 0xbe2c7f3084037423 */ /* 0x040fe20000010003 */
[----:B------:R-:W-:Y:S01]  /*8140*/  FSETP.GT.AND P0, PT, |R143|, 8.50705917302346158658e+37, PT ;  /* 0x7e8000008f00780b */ /* 0x000fe20003f04200 */
[----:B0-----:R-:W-:Y:S02]  /*8150*/  UIMAD UR4, UR23, UR4, URZ ;  /* 0x00000004170472a4 */ /* 0x001fe4000f8e02ff */
[C---:B------:R-:W-:Y:S01]  /*8160*/  FFMA.FTZ R3, R132.reuse, R3, 0.1716887056827545166 ;  /* 0x3e2fcf2a84037423 */ /* 0x040fe20000010003 */
[----:B--2---:R-:W-:Y:S01]  /*8170*/  UIMAD UR6, UR23, UR6, URZ ;  /* 0x00000006170672a4 */ /* 0x004fe2000f8e02ff */
[----:B-1----:R-:W0:Y:S02]  /*8180*/  LDTM.x128 R4, tmem[UR21] ;  /* 0x00000015000479ee */ /* 0x002e2400083c0000 */
[----:B------:R-:W-:Y:S01]  /*8190*/  FFMA.FTZ R3, R132, R3, -0.17900948226451873779 ;  /* 0xbe374e4384037423 */ /* 0x000fe20000010003 */
[----:B------:R-:W-:-:S02]  /*81a0*/  USHF.L.U32 UR8, UR4, 0x1, URZ ;  /* 0x0000000104087899 */ /* 0x000fc400080006ff */
[----:B------:R-:W-:Y:S01]  /*81b0*/  USHF.L.U32 UR9, UR6, 0x1, URZ ;  /* 0x0000000106097899 */ /* 0x000fe200080006ff */
[C---:B------:R-:W-:Y:S02]  /*81c0*/  FFMA.FTZ R3, R132.reuse, R3, 0.20512372255325317383 ;  /* 0x3e520bf484037423 */ /* 0x040fe40000010003 */
[----:B------:R-:W-:Y:S02]  /*81d0*/  @P0 FMUL R143, R143, 0.25 ;  /* 0x3e8000008f8f0820 */ /* 0x000fe40000400000 */
[C---:B------:R-:W-:Y:S02]  /*81e0*/  FFMA.FTZ R3, R132.reuse, R3, -0.24046532809734344482 ;  /* 0xbe763c8b84037423 */ /* 0x040fe40000010003 */
[----:B------:R-:W-:Y:S02]  /*81f0*/  @!P3 FMUL R143, R143, 16777216 ;  /* 0x4b8000008f8fb820 */ /* 0x000fe40000400000 */
[C---:B------:R-:W-:Y:S02]  /*8200*/  FFMA.FTZ R3, R132.reuse, R3, 0.28857114911079406738 ;  /* 0x3e93bf9984037423 */ /* 0x040fe40000010003 */
[----:B------:R-:W1:Y:S01]  /*8210*/  MUFU.RCP R233, R143 ;  /* 0x0000008f00e97308 */ /* 0x000e620000001000 */
[----:B------:R-:W2:Y:S01]  /*8220*/  @!P6 SYNCS.CCTL.IV [UR22+0xb008] ;  /* 0x00b00800ff00e9b1 */ /* 0x000ea20008000016 */
[----:B------:R-:W-:Y:S01]  /*8230*/  FFMA.FTZ R3, R132, R3, -0.36067417263984680176 ;  /* 0xbeb8aa4984037423 */ /* 0x000fe20000010003 */
[----:B------:R-:W-:-:S03]  /*8240*/  NOP ;  /* 0x0000000000007918 */ /* 0x000fc60000000000 */
[----:B------:R-:W-:Y:S01]  /*8250*/  FFMA.FTZ R3, R132, R3, 0.48089820146560668945 ;  /* 0x3ef6384a84037423 */ /* 0x000fe20000010003 */
[----:B0-----:R-:W-:-:S03]  /*8260*/  @P0 FMUL R34, R34, 0.25 ;  /* 0x3e80000022220820 */ /* 0x001fc60000400000 */
[----:B------:R-:W-:Y:S01]  /*8270*/  FFMA.FTZ R3, R132, R3, -0.72134751081466674805 ;  /* 0xbf38aa3b84037423 */ /* 0x000fe20000010003 */
[----:B------:R-:W-:Y:S01]  /*8280*/  @P0 FMUL R35, R35, 0.25 ;  /* 0x3e80000023230820 */ /* 0x000fe20000400000 */
[----:B------:R-:W-:Y:S01]  /*8290*/  @P0 FMUL R54, R54, 0.25 ;  /* 0x3e80000036360820 */ /* 0x000fe20000400000 */
[----:B------:R-:W-:Y:S01]  /*82a0*/  @!P3 FMUL R34, R34, 16777216 ;  /* 0x4b8000002222b820 */ /* 0x000fe20000400000 */
[C---:B------:R-:W-:Y:S01]  /*82b0*/  FMUL R133, R132.reuse, R3 ;  /* 0x0000000384857220 */ /* 0x040fe20000400000 */
[----:B------:R-:W-:Y:S01]  /*82c0*/  I2FP.F32.S32 R3, R2 ;  /* 0x0000000200037245 */ /* 0x000fe20000201400 */
[----:B------:R-:W-:Y:S01]  /*82d0*/  @!P3 FMUL R35, R35, 16777216 ;  /* 0x4b8000002323b820 */ /* 0x000fe20000400000 */
[----:B------:R-:W-:Y:S01]  /*82e0*/  @P1 MOV R2, 0x7f800000 ;  /* 0x7f80000000021802 */ /* 0x000fe20000000f00 */
[C---:B------:R-:W-:Y:S01]  /*82f0*/  FMUL R133, R132.reuse, R133 ;  /* 0x0000008584857220 */ /* 0x040fe20000400000 */
[----:B-1----:R-:W-:Y:S01]  /*8300*/  FMUL R137, R233, R34 ;  /* 0x00000022e9897220 */ /* 0x002fe20000400000 */
[----:B------:R-:W-:Y:S01]  /*8310*/  FFMA.FTZ R0, R3, 1.1920928955078125e-07, R0 ;  /* 0x3400000003007823 */ /* 0x000fe20000010000 */
[----:B------:R-:W-:Y:S01]  /*8320*/  @P0 FMUL R55, R55, 0.25 ;  /* 0x3e80000037370820 */ /* 0x000fe20000400000 */
[----:B------:R-:W-:Y:S01]  /*8330*/  FFMA.FTZ R133, R132, 1.4426950216293334961, R133 ;  /* 0x3fb8aa3b84857823 */ /* 0x000fe20000010085 */
[----:B------:R-:W-:-:S02]  /*8340*/  IMAD R34, R134, UR5, RZ ;  /* 0x0000000586227c24 */ /* 0x000fc4000f8e02ff */
[----:B------:R-:W-:Y:S01]  /*8350*/  @!P3 FMUL R54, R54, 16777216 ;  /* 0x4b8000003636b820 */ /* 0x000fe20000400000 */
[----:B------:R-:W-:Y:S01]  /*8360*/  FMUL R138, R233, R35 ;  /* 0x00000023e98a7220 */ /* 0x000fe20000400000 */
[----:B------:R-:W-:Y:S01]  /*8370*/  FADD R136, R0, R133 ;  /* 0x0000008500887221 */ /* 0x000fe20000000000 */
[----:B------:R-:W-:Y:S01]  /*8380*/  @P1 FFMA.FTZ R136, R135, R2, +INF ;  /* 0x7f80000087881423 */ /* 0x000fe20000010002 */
[----:B------:R-:W0:Y:S01]  /*8390*/  LDC.64 R132, c[0x0][0x398] ;  /* 0x0000e600ff847b82 */ /* 0x000e220000000a00 */
[----:B------:R-:W-:Y:S01]  /*83a0*/  @P0 FMUL R4, R4, 0.25 ;  /* 0x3e80000004040820 */ /* 0x000fe20000400000 */
[----:B------:R-:W-:Y:S01]  /*83b0*/  @P0 FMUL R5, R5, 0.25 ;  /* 0x3e80000005050820 */ /* 0x000fe20000400000 */
[----:B------:R-:W-:Y:S01]  /*83c0*/  @!P3 FMUL R55, R55, 16777216 ;  /* 0x4b8000003737b820 */ /* 0x000fe20000400000 */
[----:B------:R-:W-:Y:S01]  /*83d0*/  IMAD R35, R134, UR7, RZ ;  /* 0x0000000786237c24 */ /* 0x000fe2000f8e02ff */
[----:B------:R-:W-:Y:S01]  /*83e0*/  SHF.L.U32 R177, R34, 0x1, RZ ;  /* 0x0000000122b17819 */ /* 0x000fe200000006ff */
[----:B------:R-:W-:Y:S01]  /*83f0*/  @P0 FMUL R6, R6, 0.25 ;  /* 0x3e80000006060820 */ /* 0x000fe20000400000 */
[----:B------:R-:W-:Y:S01]  /*8400*/  @P0 FMUL R7, R7, 0.25 ;  /* 0x3e80000007070820 */ /* 0x000fe20000400000 */
[----:B------:R-:W1:Y:S01]  /*8410*/  LDC.64 R2, c[0x0][0x398] ;  /* 0x0000e600ff027b82 */ /* 0x000e620000000a00 */
[----:B------:R-:W-:Y:S01]  /*8420*/  FMUL R187, R233, R54 ;  /* 0x00000036e9bb7220 */ /* 0x000fe20000400000 */
[----:B------:R-:W-:Y:S01]  /*8430*/  UIMAD.WIDE UR4, UR4, 0x2, URZ ;  /* 0x00000002040478a5 */ /* 0x000fe2000f8e02ff */
[----:B------:R-:W-:Y:S01]  /*8440*/  @P0 FMUL R8, R8, 0.25 ;  /* 0x3e80000008080820 */ /* 0x000fe20000400000 */
[----:B------:R-:W-:Y:S01]  /*8450*/  @P0 FMUL R9, R9, 0.25 ;  /* 0x3e80000009090820 */ /* 0x000fe20000400000 */
[----:B------:R-:W-:Y:S01]  /*8460*/  @P0 FMUL R10, R10, 0.25 ;  /* 0x3e8000000a0a0820 */ /* 0x000fe20000400000 */
[----:B------:R-:W-:Y:S01]  /*8470*/  @P0 FMUL R11, R11, 0.25 ;  /* 0x3e8000000b0b0820 */ /* 0x000fe20000400000 */
[----:B------:R-:W-:Y:S01]  /*8480*/  @P0 FMUL R12, R12, 0.25 ;  /* 0x3e8000000c0c0820 */ /* 0x000fe20000400000 */
[----:B------:R-:W3:Y:S01]  /*8490*/  LDC R0, c[0x0][0x3e8] ;  /* 0x0000fa00ff007b82 */ /* 0x000ee20000000800 */
[----:B------:R-:W-:Y:S01]  /*84a0*/  @P0 FMUL R13, R13, 0.25 ;  /* 0x3e8000000d0d0820 */ /* 0x000fe20000400000 */
        /* <DEDUP_REMOVED lines=114> */
[----:B------:R-:W-:Y:S01]  /*8bd0*/  @!P3 FMUL R4, R4, 16777216 ;  /* 0x4b8000000404b820 */ /* 0x000fe20000400000 */
[----:B------:R-:W-:Y:S01]  /*8be0*/  @!P3 FMUL R5, R5, 16777216 ;  /* 0x4b8000000505b820 */ /* 0x000fe20000400000 */
[----:B------:R-:W-:Y:S01]  /*8bf0*/  FMUL R54, R233, R55 ;  /* 0x00000037e9367220 */ /* 0x000fe20000400000 */
[----:B------:R-:W-:Y:S01]  /*8c00*/  IMAD.HI R34, R34, 0x2, RZ ;  /* 0x0000000222227827 */ /* 0x000fe200078e02ff */
[----:B------:R-:W-:-:S03]  /*8c10*/  SHF.L.U32 R55, R35, 0x1, RZ ;  /* 0x0000000123377819 */ /* 0x000fc600000006ff */
[----:B------:R-:W-:Y:S01]  /*8c20*/  @!P3 FMUL R6, R6, 16777216 ;  /* 0x4b8000000606b820 */ /* 0x000fe20000400000 */
[----:B-1----:R-:W-:Y:S01]  /*8c30*/  IADD3 R177, P0, P1, R177, UR8, R2 ;  /* 0x00000008b1b17c10 */ /* 0x002fe2000f91e002 */
[----:B------:R-:W-:Y:S01]  /*8c40*/  @!P3 FMUL R7, R7, 16777216 ;  /* 0x4b8000000707b820 */ /* 0x000fe20000400000 */
[----:B------:R-:W-:Y:S01]  /*8c50*/  UIMAD.WIDE UR6, UR6, 0x2, URZ ;  /* 0x00000002060678a5 */ /* 0x000fe2000f8e02ff */
[----:B------:R-:W-:Y:S01]  /*8c60*/  @!P3 FMUL R8, R8, 16777216 ;  /* 0x4b8000000808b820 */ /* 0x000fe20000400000 */
        /* <DEDUP_REMOVED lines=119> */
[C---:B------:R-:W-:Y:S01]  /*93e0*/  FMUL R4, R233.reuse, R4 ;  /* 0x00000004e9047220 */ /* 0x040fe20000400000 */
[----:B------:R-:W-:Y:S01]  /*93f0*/  FMUL R5, R233, R5 ;  /* 0x00000005e9057220 */ /* 0x000fe20000400000 */
[----:B------:R-:W-:Y:S01]  /*9400*/  FSEL R136, R136, -INF , P2 ;  /* 0xff80000088887808 */ /* 0x000fe20001000000 */
[----:B------:R-:W-:Y:S01]  /*9410*/  IMAD.HI R2, R35, 0x2, RZ ;  /* 0x0000000223027827 */ /* 0x000fe200078e02ff */
[----:B0-----:R-:W-:-:S03]  /*9420*/  IADD3 R132, P3, P2, R55, UR9, R132 ;  /* 0x0000000937847c10 */ /* 0x001fc6000fa7e084 */
[C---:B------:R-:W-:Y:S01]  /*9430*/  FMUL R6, R233.reuse, R6 ;  /* 0x00000006e9067220 */ /* 0x040fe20000400000 */
[----:B------:R-:W-:Y:S01]  /*9440*/  IADD3.X R189, PT, PT, R34, UR5, R3, P0, P1 ;  /* 0x0000000522bd7c10 */ /* 0x000fe200087e2403 */
[C---:B------:R-:W-:Y:S01]  /*9450*/  FMUL R7, R233.reuse, R7 ;  /* 0x00000007e9077220 */ /* 0x040fe20000400000 */
[----:B---3--:R-:W-:Y:S01]  /*9460*/  SHF.L.U32 R34, R0, 0x1, RZ ;  /* 0x0000000100227819 */ /* 0x008fe200000006ff */
[C---:B------:R-:W-:Y:S01]  /*9470*/  FMUL R195, R233.reuse, R94 ;  /* 0x0000005ee9c37220 */ /* 0x040fe20000400000 */
[----:B------:R-:W-:Y:S01]  /*9480*/  IADD3.X R133, PT, PT, R2, UR7, R133, P3, P2 ;  /* 0x0000000702857c10 */ /* 0x000fe20009fe4485 */
[----:B------:R-:W-:Y:S01]  /*9490*/  FMUL R8, R233, R8 ;  /* 0x00000008e9087220 */ /* 0x000fe20000400000 */
[----:B------:R-:W-:Y:S01]  /*94a0*/  F2FP.F16.F32.PACK_AB R5, R5, R4 ;  /* 0x000000040505723e */ /* 0x000fe200000000ff */
[----:B------:R-:W-:Y:S01]  /*94b0*/  FMUL R9, R233, R9 ;  /* 0x00000009e9097220 */ /* 0x000fe20000400000 */
[----:B------:R-:W-:Y:S01]  /*94c0*/  IADD3 R2, P0, PT, R34, R177, RZ ;  /* 0x000000b122027210 */ /* 0x000fe20007f1e0ff */
[C---:B------:R-:W-:Y:S01]  /*94d0*/  IMAD R94, R0.reuse, 0x6, RZ ;  /* 0x00000006005e7824 */ /* 0x040fe200078e02ff */
[----:B------:R-:W-:Y:S01]  /*94e0*/  F2FP.F16.F32.PACK_AB R35, R7, R6 ;  /* 0x000000060723723e */ /* 0x000fe200000000ff */
[----:B------:R-:W-:Y:S01]  /*94f0*/  FMUL R197, R233, R96 ;  /* 0x00000060e9c57220 */ /* 0x000fe20000400000 */
[----:B------:R-:W-:Y:S01]  /*9500*/  PRMT R7, R5, 0x7610, R7 ;  /* 0x0000761005077816 */ /* 0x000fe20000000007 */
[C---:B------:R-:W-:Y:S01]  /*9510*/  IMAD R96, R0.reuse, 0xa, RZ ;  /* 0x0000000a00607824 */ /* 0x040fe200078e02ff */
[C---:B------:R-:W-:Y:S01]  /*9520*/  LEA.HI.X.SX32 R3, R0.reuse, R189, 0x1, P0 ;  /* 0x000000bd00037211 */ /* 0x040fe200000f0eff */
[----:B------:R-:W-:Y:S01]  /*9530*/  FMUL R135, R233, R88 ;  /* 0x00000058e9877220 */ /* 0x000fe20000400000 */
[----:B------:R-:W-:Y:S01]  /*9540*/  PRMT R55, R5, 0x7632, R55 ;  /* 0x0000763205377816 */ /* 0x000fe20000000037 */
[----:B------:R0:W-:Y:S01]  /*9550*/  STG.E.U16 desc[UR28][R132.64], R7 ;  /* 0x0000000784007986 */ /* 0x0001e2000c10151c */
[C---:B------:R-:W-:Y:S01]  /*9560*/  LEA R4, P1, R0.reuse, R177, 0x2 ;  /* 0x000000b100047211 */ /* 0x040fe200078210ff */
[C---:B------:R-:W-:Y:S01]  /*9570*/  FMUL R191, R233.reuse, R90 ;  /* 0x0000005ae9bf7220 */ /* 0x040fe20000400000 */
[----:B------:R-:W-:Y:S01]  /*9580*/  LEA R88, R0, R0, 0x1 ;  /* 0x0000000000587211 */ /* 0x000fe200078e08ff */
[----:B------:R1:W-:Y:S01]  /*9590*/  STG.E.U16 desc[UR28][R2.64], R55 ;  /* 0x0000003702007986 */ /* 0x0003e2000c10151c */
[----:B------:R-:W-:Y:S01]  /*95a0*/  LEA.HI.X.SX32 R5, R34, R189, 0x1, P1 ;  /* 0x000000bd22057211 */ /* 0x000fe200008f0eff */
[C---:B------:R-:W-:Y:S01]  /*95b0*/  FMUL R193, R233.reuse, R92 ;  /* 0x0000005ce9c17220 */ /* 0x040fe20000400000 */
[----:B------:R-:W-:Y:S01]  /*95c0*/  IADD3 R6, P0, PT, R94, R177, RZ ;  /* 0x000000b15e067210 */ /* 0x000fe20007f1e0ff */
[C---:B------:R-:W-:Y:S01]  /*95d0*/  FMUL R10, R233.reuse, R10 ;  /* 0x0000000ae90a7220 */ /* 0x040fe20000400000 */
[C---:B------:R-:W-:Y:S01]  /*95e0*/  SHF.L.U32 R90, R0.reuse, 0x2, RZ ;  /* 0x00000002005a7819 */ /* 0x040fe200000006ff */
[----:B------:R3:W-:Y:S01]  /*95f0*/  STG.E.U16 desc[UR28][R4.64], R35 ;  /* 0x0000002304007986 */ /* 0x0007e2000c10151c */
[----:B------:R-:W-:Y:S01]  /*9600*/  LEA R92, R0, R0, 0x2 ;  /* 0x00000000005c7211 */ /* 0x000fe200078e10ff */
[C---:B------:R-:W-:Y:S01]  /*9610*/  FMUL R11, R233.reuse, R11 ;  /* 0x0000000be90b7220 */ /* 0x040fe20000400000 */
[----:B------:R-:W-:Y:S01]  /*9620*/  IADD3 R34, P2, PT, R96, R177, RZ ;  /* 0x000000b160227210 */ /* 0x000fe20007f5e0ff */
[----:B------:R-:W-:Y:S01]  /*9630*/  FMUL R12, R233, R12 ;  /* 0x0000000ce90c7220 */ /* 0x000fe20000400000 */
[----:B0-----:R-:W-:Y:S01]  /*9640*/  LEA.HI.X.SX32 R7, R88, R189, 0x1, P0 ;  /* 0x000000bd58077211 */ /* 0x001fe200000f0eff */
[C---:B------:R-:W-:Y:S01]  /*9650*/  IMAD R88, R0.reuse, 0xc, RZ ;  /* 0x0000000c00587824 */ /* 0x040fe200078e02ff */
[----:B-1----:R-:W-:Y:S01]  /*9660*/  F2FP.F16.F32.PACK_AB R3, R9, R8 ;  /* 0x000000080903723e */ /* 0x002fe200000000ff */
[C---:B------:R-:W-:Y:S01]  /*9670*/  FMUL R13, R233.reuse, R13 ;  /* 0x0000000de90d7220 */ /* 0x040fe20000400000 */
[----:B------:R-:W-:Y:S01]  /*9680*/  LEA R8, P1, R0, R177, 0x3 ;  /* 0x000000b100087211 */ /* 0x000fe200078218ff */
[----:B------:R-:W-:Y:S01]  /*9690*/  FMUL R14, R233, R14 ;  /* 0x0000000ee90e7220 */ /* 0x000fe20000400000 */
[----:B------:R-:W-:Y:S01]  /*96a0*/  PRMT R55, R3, 0x7632, R55 ;  /* 0x0000763203377816 */ /* 0x000fe20000000037 */
[----:B------:R-:W-:Y:S01]  /*96b0*/  FMUL R15, R233, R15 ;  /* 0x0000000fe90f7220 */ /* 0x000fe20000400000 */
[-C--:B------:R-:W-:Y:S01]  /*96c0*/  LEA.HI.X.SX32 R9, R90, R189.reuse, 0x1, P1 ;  /* 0x000000bd5a097211 */ /* 0x080fe200008f0eff */
[----:B------:R-:W-:Y:S01]  /*96d0*/  IMAD R90, R0, 0xe, RZ ;  /* 0x0000000e005a7824 */ /* 0x000fe200078e02ff */
[----:B---3--:R-:W-:Y:S01]  /*96e0*/  PRMT R5, R35, 0x7632, R5 ;  /* 0x0000763223057816 */ /* 0x008fe20000000005 */
[----:B------:R-:W-:Y:S01]  /*96f0*/  FMUL R16, R233, R16 ;  /* 0x00000010e9107220 */ /* 0x000fe20000400000 */
[----:B------:R-:W-:Y:S01]  /*9700*/  LEA.HI.X.SX32 R35, R92, R189, 0x1, P2 ;  /* 0x000000bd5c237211 */ /* 0x000fe200010f0eff */
[----:B------:R-:W-:Y:S01]  /*9710*/  IMAD R92, R0, 0x14, RZ ;  /* 0x00000014005c7824 */ /* 0x000fe200078e02ff */
[----:B------:R-:W-:Y:S01]  /*9720*/  F2FP.F16.F32.PACK_AB R11, R11, R10 ;  /* 0x0000000a0b0b723e */ /* 0x000fe200000000ff */
[----:B------:R0:W-:Y:S01]  /*9730*/  STG.E.U16 desc[UR28][R6.64], R5 ;  /* 0x0000000506007986 */ /* 0x0001e2000c10151c */
[----:B------:R-:W-:Y:S01]  /*9740*/  IADD3 R2, P0, PT, R88, R177, RZ ;  /* 0x000000b158027210 */ /* 0x000fe20007f1e0ff */
[C---:B------:R-:W-:Y:S01]  /*9750*/  FMUL R17, R233.reuse, R17 ;  /* 0x00000011e9117220 */ /* 0x040fe20000400000 */
[----:B------:R-:W-:Y:S01]  /*9760*/  LEA R10, R0, -R0, 0x3 ;  /* 0x80000000000a7211 */ /* 0x000fe200078e18ff */
[----:B------:R1:W-:Y:S01]  /*9770*/  STG.E.U16 desc[UR28][R8.64], R3 ;  /* 0x0000000308007986 */ /* 0x0003e2000c10151c */
[-C--:B------:R-:W-:Y:S01]  /*9780*/  IADD3 R4, P1, PT, R90, R177.reuse, RZ ;  /* 0x000000b15a047210 */ /* 0x080fe20007f3e0ff */
[----:B------:R-:W-:Y:S01]  /*9790*/  FMUL R199, R233, R98 ;  /* 0x00000062e9c77220 */ /* 0x000fe20000400000 */
[----:B------:R-:W-:Y:S01]  /*97a0*/  F2FP.F16.F32.PACK_AB R13, R13, R12 ;  /* 0x0000000c0d0d723e */ /* 0x000fe200000000ff */
[----:B------:R3:W-:Y:S01]  /*97b0*/  STG.E.U16 desc[UR28][R34.64], R55 ;  /* 0x0000003722007986 */ /* 0x0007e2000c10151c */
[C---:B------:R-:W-:Y:S01]  /*97c0*/  SHF.L.U32 R12, R0.reuse, 0x3, RZ ;  /* 0x00000003000c7819 */ /* 0x040fe200000006ff */
[----:B------:R-:W-:Y:S01]  /*97d0*/  FMUL R18, R233, R18 ;  /* 0x00000012e9127220 */ /* 0x000fe20000400000 */
[----:B------:R-:W-:Y:S01]  /*97e0*/  F2FP.F16.F32.PACK_AB R15, R15, R14 ;  /* 0x0000000e0f0f723e */ /* 0x000fe200000000ff */
[C---:B------:R-:W-:Y:S01]  /*97f0*/  IMAD R14, R0.reuse, 0xb, RZ ;  /* 0x0000000b000e7824 */ /* 0x040fe200078e02ff */
[----:B0-----:R-:W-:Y:S01]  /*9800*/  LEA R6, P2, R0, R177, 0x4 ;  /* 0x000000b100067211 */ /* 0x001fe200078420ff */
[----:B------:R-:W-:Y:S01]  /*9810*/  FMUL R19, R233, R19 ;  /* 0x00000013e9137220 */ /* 0x000fe20000400000 */
[-C--:B------:R-:W-:Y:S01]  /*9820*/  LEA.HI.X.SX32 R5, R10, R189.reuse, 0x1, P1 ;  /* 0x000000bd0a057211 */ /* 0x080fe200008f0eff */
[----:B------:R-:W-:Y:S01]  /*9830*/  IMAD R98, R0, 0x1a, RZ ;  /* 0x0000001a00627824 */ /* 0x000fe200078e02ff */
[----:B-1----:R-:W-:Y:S01]  /*9840*/  LEA.HI.X.SX32 R3, R94, R189, 0x1, P0 ;  /* 0x000000bd5e037211 */ /* 0x002fe200000f0eff */
[C---:B------:R-:W-:Y:S01]  /*9850*/  IMAD R94, R0.reuse, 0x16, RZ ;  /* 0x00000016005e7824 */ /* 0x040fe200078e02ff */
[----:B------:R-:W-:Y:S01]  /*9860*/  PRMT R9, R11, 0x7632, R9 ;  /* 0x000076320b097816 */ /* 0x000fe20000000009 */
[----:B---3--:R-:W-:Y:S01]  /*9870*/  IMAD R34, R0, 0x12, RZ ;  /* 0x0000001200227824 */ /* 0x008fe200078e02ff */
[----:B------:R-:W-:Y:S01]  /*9880*/  IADD3 R10, P1, PT, R92, R177, RZ ;  /* 0x000000b15c0a7210 */ /* 0x000fe20007f3e0ff */
[----:B------:R0:W-:Y:S01]  /*9890*/  STG.E.U16 desc[UR28][R2.64], R11 ;  /* 0x0000000b02007986 */ /* 0x0001e2000c10151c */
[----:B------:R-:W-:Y:S01]  /*98a0*/  LEA.HI.X.SX32 R7, R12, R189, 0x1, P2 ;  /* 0x000000bd0c077211 */ /* 0x000fe200010f0eff */
[----:B------:R-:W-:Y:S01]  /*98b0*/  FMUL R201, R233, R100 ;  /* 0x00000064e9c97220 */ /* 0x000fe20000400000 */
[----:B------:R-:W-:Y:S01]  /*98c0*/  LEA R12, R0, R0, 0x3 ;  /* 0x00000000000c7211 */ /* 0x000fe200078e18ff */
[----:B------:R1:W-:Y:S01]  /*98d0*/  STG.E.U16 desc[UR28][R4.64], R9 ;  /* 0x0000000904007986 */ /* 0x0003e2000c10151c */
[----:B------:R-:W-:Y:S01]  /*98e0*/  IADD3 R8, P0, PT, R34, R177, RZ ;  /* 0x000000b122087210 */ /* 0x000fe20007f1e0ff */
[C---:B------:R-:W-:Y:S01]  /*98f0*/  IMAD R100, R0.reuse, 0x1c, RZ ;  /* 0x0000001c00647824 */ /* 0x040fe200078e02ff */
[----:B------:R-:W-:Y:S01]  /*9900*/  F2FP.F16.F32.PACK_AB R16, R17, R16 ;  /* 0x000000101110723e */ /* 0x000fe200000000ff */
[----:B------:R3:W-:Y:S01]  /*9910*/  STG.E.U16 desc[UR28][R6.64], R13 ;  /* 0x0000000d06007986 */ /* 0x0007e2000c10151c */
[----:B------:R-:W-:Y:S01]  /*9920*/  F2FP.F16.F32.PACK_AB R19, R19, R18 ;  /* 0x000000121313723e */ /* 0x000fe200000000ff */
[----:B------:R-:W-:-:S02]  /*9930*/  IMAD R18, R0, 0x1e, RZ ;  /* 0x0000001e00127824 */ /* 0x000fc400078e02ff */
[C---:B------:R-:W-:Y:S01]  /*9940*/  FMUL R203, R233.reuse, R102 ;  /* 0x00000066e9cb7220 */ /* 0x040fe20000400000 */
[----:B0-----:R-:W-:Y:S01]  /*9950*/  IADD3 R2, P2, PT, R94, R177, RZ ;  /* 0x000000b15e027210 */ /* 0x001fe20007f5e0ff */
[----:B------:R-:W-:Y:S01]  /*9960*/  FMUL R20, R233, R20 ;  /* 0x00000014e9147220 */ /* 0x000fe20000400000 */
[-C--:B------:R-:W-:Y:S01]  /*9970*/  LEA.HI.X.SX32 R11, R96, R189.reuse, 0x1, P1 ;  /* 0x000000bd600b7211 */ /* 0x080fe200008f0eff */
[----:B------:R-:W-:Y:S01]  /*9980*/  IMAD R96, R0, 0x18, RZ ;  /* 0x0000001800607824 */ /* 0x000fe200078e02ff */
[----:B-1----:R-:W-:Y:S01]  /*9990*/  LEA.HI.X.SX32 R9, R12, R189, 0x1, P0 ;  /* 0x000000bd0c097211 */ /* 0x002fe200000f0eff */
[----:B------:R-:W-:Y:S01]  /*99a0*/  IMAD R12, R0, 0xd, RZ ;  /* 0x0000000d000c7824 */ /* 0x000fe200078e02ff */
[----:B------:R-:W-:Y:S01]  /*99b0*/  PRMT R5, R13, 0x7632, R5 ;  /* 0x000076320d057816 */ /* 0x000fe20000000005 */
[----:B------:R-:W-:Y:S01]  /*99c0*/  FMUL R21, R233, R21 ;  /* 0x00000015e9157220 */ /* 0x000fe20000400000 */
[----:B------:R-:W-:Y:S01]  /*99d0*/  LEA.HI.X.SX32 R3, R14, R189, 0x1, P2 ;  /* 0x000000bd0e037211 */ /* 0x000fe200010f0eff */
[----:B------:R-:W-:Y:S01]  /*99e0*/  IMAD R102, R0, 0x22, RZ ;  /* 0x0000002200667824 */ /* 0x000fe200078e02ff */
[----:B---3--:R-:W-:Y:S01]  /*99f0*/  PRMT R7, R15, 0x7632, R7 ;  /* 0x000076320f077816 */ /* 0x008fe20000000007 */
[----:B------:R0:W-:Y:S01]  /*9a00*/  STG.E.U16 desc[UR28][R8.64], R5 ;  /* 0x0000000508007986 */ /* 0x0001e2000c10151c */
[-C--:B------:R-:W-:Y:S01]  /*9a10*/  IADD3 R4, P0, PT, R96, R177.reuse, RZ ;  /* 0x000000b160047210 */ /* 0x080fe20007f1e0ff */
[C---:B------:R-:W-:Y:S01]  /*9a20*/  FMUL R22, R233.reuse, R22 ;  /* 0x00000016e9167220 */ /* 0x040fe20000400000 */
[----:B------:R-:W-:Y:S01]  /*9a30*/  IADD3 R6, P1, PT, R98, R177, RZ ;  /* 0x000000b162067210 */ /* 0x000fe20007f3e0ff */
[----:B------:R1:W-:Y:S01]  /*9a40*/  STG.E.U16 desc[UR28][R10.64], R15 ;  /* 0x0000000f0a007986 */ /* 0x0003e2000c10151c */
[C---:B------:R-:W-:Y:S01]  /*9a50*/  FMUL R23, R233.reuse, R23 ;  /* 0x00000017e9177220 */ /* 0x040fe20000400000 */
[C---:B------:R-:W-:Y:S01]  /*9a60*/  FMUL R205, R233.reuse, R104 ;  /* 0x00000068e9cd7220 */ /* 0x040fe20000400000 */
[C---:B------:R-:W-:Y:S01]  /*9a70*/  IMAD R104, R0.reuse, 0x24, RZ ;  /* 0x0000002400687824 */ /* 0x040fe200078e02ff */
[----:B------:R3:W-:Y:S01]  /*9a80*/  STG.E.U16 desc[UR28][R2.64], R7 ;  /* 0x0000000702007986 */ /* 0x0007e2000c10151c */
[----:B------:R-:W-:Y:S01]  /*9a90*/  SHF.L.U32 R14, R0, 0x4, RZ ;  /* 0x00000004000e7819 */ /* 0x000fe200000006ff */
[----:B------:R-:W-:Y:S01]  /*9aa0*/  FMUL R207, R233, R106 ;  /* 0x0000006ae9cf7220 */ /* 0x000fe20000400000 */
[----:B------:R-:W-:Y:S01]  /*9ab0*/  F2FP.F16.F32.PACK_AB R20, R21, R20 ;  /* 0x000000141514723e */ /* 0x000fe200000000ff */
[C---:B------:R-:W-:Y:S01]  /*9ac0*/  FMUL R26, R233.reuse, R26 ;  /* 0x0000001ae91a7220 */ /* 0x040fe20000400000 */
[----:B0-----:R-:W-:Y:S01]  /*9ad0*/  LEA.HI.X.SX32 R5, R88, R189, 0x1, P0 ;  /* 0x000000bd58057211 */ /* 0x001fe200000f0eff */
[C---:B------:R-:W-:Y:S01]  /*9ae0*/  FMUL R27, R233.reuse, R27 ;  /* 0x0000001be91b7220 */ /* 0x040fe20000400000 */
[----:B------:R-:W-:Y:S01]  /*9af0*/  IADD3 R8, P2, PT, R100, R177, RZ ;  /* 0x000000b164087210 */ /* 0x000fe20007f5e0ff */
[----:B------:R-:W-:Y:S01]  /*9b00*/  IMAD R106, R0, 0x26, RZ ;  /* 0x00000026006a7824 */ /* 0x000fe200078e02ff */
[----:B-1----:R-:W-:Y:S01]  /*9b10*/  PRMT R11, R16, 0x7632, R11 ;  /* 0x00007632100b7816 */ /* 0x002fe2000000000b */
[C---:B------:R-:W-:Y:S01]  /*9b20*/  FMUL R24, R233.reuse, R24 ;  /* 0x00000018e9187220 */ /* 0x040fe20000400000 */
[----:B------:R-:W-:Y:S01]  /*9b30*/  LEA.HI.X.SX32 R9, R90, R189, 0x1, P2 ;  /* 0x000000bd5a097211 */ /* 0x000fe200010f0eff */
[C---:B------:R-:W-:Y:S01]  /*9b40*/  FMUL R25, R233.reuse, R25 ;  /* 0x00000019e9197220 */ /* 0x040fe20000400000 */
[----:B---3--:R-:W-:Y:S01]  /*9b50*/  PRMT R3, R16, 0x7610, R3 ;  /* 0x0000761010037816 */ /* 0x008fe20000000003 */
[C---:B------:R-:W-:Y:S01]  /*9b60*/  FMUL R211, R233.reuse, R110 ;  /* 0x0000006ee9d37220 */ /* 0x040fe20000400000 */
[----:B------:R-:W-:Y:S01]  /*9b70*/  LEA.HI.X.SX32 R7, R12, R189, 0x1, P1 ;  /* 0x000000bd0c077211 */ /* 0x000fe200008f0eff */
[C---:B------:R-:W-:Y:S01]  /*9b80*/  IMAD R110, R0.reuse, 0x2c, RZ ;  /* 0x0000002c006e7824 */ /* 0x040fe200078e02ff */
[----:B------:R-:W-:Y:S01]  /*9b90*/  LEA R12, R0, -R0, 0x4 ;  /* 0x80000000000c7211 */ /* 0x000fe200078e20ff */
[----:B------:R0:W-:Y:S01]  /*9ba0*/  STG.E.U16 desc[UR28][R4.64], R3 ;  /* 0x0000000304007986 */ /* 0x0001e2000c10151c */
[-C--:B------:R-:W-:Y:S01]  /*9bb0*/  IADD3 R2, P0, PT, R18, R177.reuse, RZ ;  /* 0x000000b112027210 */ /* 0x080fe20007f1e0ff */
[C---:B------:R-:W-:Y:S01]  /*9bc0*/  FMUL R215, R233.reuse, R114 ;  /* 0x00000072e9d77220 */ /* 0x040fe20000400000 */
[CC--:B------:R-:W-:Y:S01]  /*9bd0*/  LEA R10, P1, R0.reuse, R177.reuse, 0x5 ;  /* 0x000000b1000a7211 */ /* 0x0c0fe200078228ff */
[----:B------:R1:W-:Y:S01]  /*9be0*/  STG.E.U16 desc[UR28][R6.64], R11 ;  /* 0x0000000b06007986 */ /* 0x0003e2000c10151c */
[C---:B------:R-:W-:Y:S01]  /*9bf0*/  LEA R16, R0.reuse, R0, 0x4 ;  /* 0x0000000000107211 */ /* 0x040fe200078e20ff */
[----:B------:R-:W-:Y:S01]  /*9c00*/  FMUL R28, R233, R28 ;  /* 0x0000001ce91c7220 */ /* 0x000fe20000400000 */
[----:B------:R-:W-:Y:S01]  /*9c10*/  F2FP.F16.F32.PACK_AB R23, R23, R22 ;  /* 0x000000161717723e */ /* 0x000fe200000000ff */
[C---:B------:R-:W-:Y:S01]  /*9c20*/  IMAD R22, R0.reuse, 0x28, RZ ;  /* 0x0000002800167824 */ /* 0x040fe200078e02ff */
[----:B------:R3:W-:Y:S01]  /*9c30*/  STG.E.U16 desc[UR28][R8.64], R19 ;  /* 0x0000001308007986 */ /* 0x0007e2000c10151c */
[----:B------:R-:W-:Y:S01]  /*9c40*/  F2FP.F16.F32.PACK_AB R27, R27, R26 ;  /* 0x0000001a1b1b723e */ /* 0x000fe200000000ff */
[----:B------:R-:W-:Y:S01]  /*9c50*/  IMAD R26, R0, 0x2e, RZ ;  /* 0x0000002e001a7824 */ /* 0x000fe200078e02ff */
[----:B0-----:R-:W-:Y:S01]  /*9c60*/  IADD3 R4, P2, PT, R102, R177, RZ ;  /* 0x000000b166047210 */ /* 0x001fe20007f5e0ff */
[----:B------:R-:W-:Y:S01]  /*9c70*/  FMUL R29, R233, R29 ;  /* 0x0000001de91d7220 */ /* 0x000fe20000400000 */
[----:B------:R-:W-:Y:S01]  /*9c80*/  LEA.HI.X.SX32 R3, R12, R189, 0x1, P0 ;  /* 0x000000bd0c037211 */ /* 0x000fe200000f0eff */
[C---:B------:R-:W-:Y:S01]  /*9c90*/  IMAD R12, R0.reuse, 0x13, RZ ;  /* 0x00000013000c7824 */ /* 0x040fe200078e02ff */
[----:B-1----:R-:W-:Y:S01]  /*9ca0*/  PRMT R7, R19, 0x7632, R7 ;  /* 0x0000763213077816 */ /* 0x002fe20000000007 */
[----:B------:R-:W-:Y:S01]  /*9cb0*/  IMAD R114, R0, 0x30, RZ ;  /* 0x0000003000727824 */ /* 0x000fe200078e02ff */
[----:B------:R-:W-:Y:S01]  /*9cc0*/  IADD3 R6, P0, PT, R104, R177, RZ ;  /* 0x000000b168067210 */ /* 0x000fe20007f1e0ff */
[C---:B------:R-:W-:Y:S01]  /*9cd0*/  FMUL R32, R233.reuse, R32 ;  /* 0x00000020e9207220 */ /* 0x040fe20000400000 */
[-C--:B------:R-:W-:Y:S01]  /*9ce0*/  LEA.HI.X.SX32 R11, R14, R189.reuse, 0x1, P1 ;  /* 0x000000bd0e0b7211 */ /* 0x080fe200008f0eff */
[----:B------:R0:W-:Y:S01]  /*9cf0*/  STG.E.U16 desc[UR28][R2.64], R7 ;  /* 0x0000000702007986 */ /* 0x0001e2000c10151c */
[----:B------:R-:W-:Y:S01]  /*9d00*/  LEA.HI.X.SX32 R5, R16, R189, 0x1, P2 ;  /* 0x000000bd10057211 */ /* 0x000fe200010f0eff */
[----:B------:R-:W-:Y:S01]  /*9d10*/  IMAD R14, R0, 0x17, RZ ;  /* 0x00000017000e7824 */ /* 0x000fe200078e02ff */
[----:B---3--:R-:W-:Y:S01]  /*9d20*/  PRMT R9, R20, 0x7632, R9 ;  /* 0x0000763214097816 */ /* 0x008fe20000000009 */
[----:B------:R1:W-:Y:S01]  /*9d30*/  STG.E.U16 desc[UR28][R10.64], R20 ;  /* 0x000000140a007986 */ /* 0x0003e2000c10151c */
[----:B------:R-:W-:Y:S01]  /*9d40*/  IADD3 R8, P1, PT, R106, R177, RZ ;  /* 0x000000b16a087210 */ /* 0x000fe20007f3e0ff */
[----:B------:R-:W-:Y:S01]  /*9d50*/  FMUL R33, R233, R33 ;  /* 0x00000021e9217220 */ /* 0x000fe20000400000 */
[----:B------:R-:W-:Y:S01]  /*9d60*/  F2FP.F16.F32.PACK_AB R24, R25, R24 ;  /* 0x000000181918723e */ /* 0x000fe200000000ff */
[----:B------:R3:W-:Y:S01]  /*9d70*/  STG.E.U16 desc[UR28][R4.64], R9 ;  /* 0x0000000904007986 */ /* 0x0007e2000c10151c */
[----:B------:R-:W-:Y:S01]  /*9d80*/  F2FP.F16.F32.PACK_AB R28, R29, R28 ;  /* 0x0000001c1d1c723e */ /* 0x000fe200000000ff */
[C---:B------:R-:W-:Y:S01]  /*9d90*/  FMUL R30, R233.reuse, R30 ;  /* 0x0000001ee91e7220 */ /* 0x040fe20000400000 */
[----:B------:R-:W-:Y:S01]  /*9da0*/  FMUL R31, R233, R31 ;  /* 0x0000001fe91f7220 */ /* 0x000fe20000400000 */
[----:B0-----:R-:W-:Y:S01]  /*9db0*/  LEA.HI.X.SX32 R7, R34, R189, 0x1, P0 ;  /* 0x000000bd22077211 */ /* 0x001fe200000f0eff */
[----:B------:R-:W-:Y:S01]  /*9dc0*/  IMAD R34, R0, 0x2a, RZ ;  /* 0x0000002a00227824 */ /* 0x000fe200078e02ff */
[----:B------:R-:W-:Y:S01]  /*9dd0*/  IADD3 R2, P2, PT, R22, R177, RZ ;  /* 0x000000b116027210 */ /* 0x000fe20007f5e0ff */
[----:B------:R-:W-:Y:S01]  /*9de0*/  IMAD R16, R0, 0x1d, RZ ;  /* 0x0000001d00107824 */ /* 0x000fe200078e02ff */
[----:B------:R-:W-:Y:S01]  /*9df0*/  F2FP.F16.F32.PACK_AB R33, R33, R32 ;  /* 0x000000202121723e */ /* 0x000fe200000000ff */
[----:B------:R0:W-:Y:S01]  /*9e00*/  STG.E.U16 desc[UR28][R6.64], R23 ;  /* 0x0000001706007986 */ /* 0x0001e2000c10151c */
[-C--:B------:R-:W-:Y:S01]  /*9e10*/  LEA.HI.X.SX32 R3, R92, R189.reuse, 0x1, P2 ;  /* 0x000000bd5c037211 */ /* 0x080fe200010f0eff */
[----:B-1----:R-:W-:Y:S01]  /*9e20*/  IMAD R20, R0, 0x34, RZ ;  /* 0x0000003400147824 */ /* 0x002fe200078e02ff */
[----:B---3--:R-:W-:Y:S01]  /*9e30*/  LEA.HI.X.SX32 R9, R12, R189, 0x1, P1 ;  /* 0x000000bd0c097211 */ /* 0x008fe200008f0eff */
[C---:B------:R-:W-:Y:S01]  /*9e40*/  IMAD R12, R0.reuse, 0x15, RZ ;  /* 0x00000015000c7824 */ /* 0x040fe200078e02ff */
[----:B------:R-:W-:Y:S01]  /*9e50*/  PRMT R5, R23, 0x7632, R5 ;  /* 0x0000763217057816 */ /* 0x000fe20000000005 */
[----:B------:R-:W-:Y:S01]  /*9e60*/  IMAD R32, R0, 0x3a, RZ ;  /* 0x0000003a00207824 */ /* 0x000fe200078e02ff */
[-C--:B------:R-:W-:Y:S01]  /*9e70*/  IADD3 R4, P0, PT, R34, R177.reuse, RZ ;  /* 0x000000b122047210 */ /* 0x080fe20007f1e0ff */
[----:B------:R-:W-:Y:S01]  /*9e80*/  FMUL R36, R233, R36 ;  /* 0x00000024e9247220 */ /* 0x000fe20000400000 */
[----:B------:R-:W-:Y:S01]  /*9e90*/  IADD3 R10, P1, PT, R110, R177, RZ ;  /* 0x000000b16e0a7210 */ /* 0x000fe20007f3e0ff */
[----:B------:R1:W-:Y:S01]  /*9ea0*/  STG.E.U16 desc[UR28][R8.64], R5 ;  /* 0x0000000508007986 */ /* 0x0003e2000c10151c */
[----:B------:R-:W-:Y:S01]  /*9eb0*/  F2FP.F16.F32.PACK_AB R30, R31, R30 ;  /* 0x0000001e1f1e723e */ /* 0x000fe200000000ff */
[----:B------:R-:W-:Y:S01]  /*9ec0*/  FMUL R37, R233, R37 ;  /* 0x00000025e9257220 */ /* 0x000fe20000400000 */
[----:B0-----:R-:W-:Y:S01]  /*9ed0*/  IADD3 R6, P2, PT, R26, R177, RZ ;  /* 0x000000b11a067210 */ /* 0x001fe20007f5e0ff */
[----:B------:R0:W-:Y:S01]  /*9ee0*/  STG.E.U16 desc[UR28][R2.64], R24 ;  /* 0x0000001802007986 */ /* 0x0001e2000c10151c */
[-C--:B------:R-:W-:Y:S01]  /*9ef0*/  LEA.HI.X.SX32 R11, R94, R189.reuse, 0x1, P1 ;  /* 0x000000bd5e0b7211 */ /* 0x080fe200008f0eff */
[----:B------:R-:W-:Y:S01]  /*9f00*/  IMAD R94, R0, 0x42, RZ ;  /* 0x00000042005e7824 */ /* 0x000fe200078e02ff */
[----:B------:R-:W-:Y:S01]  /*9f10*/  LEA.HI.X.SX32 R7, R14, R189, 0x1, P2 ;  /* 0x000000bd0e077211 */ /* 0x000fe200010f0eff */
[C---:B------:R-:W-:Y:S01]  /*9f20*/  IMAD R14, R0.reuse, 0x32, RZ ;  /* 0x00000032000e7824 */ /* 0x040fe200078e02ff */
[----:B------:R-:W-:Y:S01]  /*9f30*/  PRMT R15, R33, 0x7632, R15 ;  /* 0x00007632210f7816 */ /* 0x000fe2000000000f */
[----:B------:R-:W-:Y:S01]  /*9f40*/  IMAD R90, R0, 0x44, RZ ;  /* 0x00000044005a7824 */ /* 0x000fe200078e02ff */
[----:B------:R-:W-:Y:S01]  /*9f50*/  F2FP.F16.F32.PACK_AB R137, R138, R137 ;  /* 0x000000898a89723e */ /* 0x000fe200000000ff */
[----:B------:R-:W-:Y:S01]  /*9f60*/  IMAD R88, R0, 0x46, RZ ;  /* 0x0000004600587824 */ /* 0x000fe200078e02ff */
[----:B-1----:R-:W-:Y:S01]  /*9f70*/  LEA.HI.X.SX32 R5, R12, R189, 0x1, P0 ;  /* 0x000000bd0c057211 */ /* 0x002fe200000f0eff */
[----:B------:R-:W-:Y:S01]  /*9f80*/  IMAD R12, R0, 0x19, RZ ;  /* 0x00000019000c7824 */ /* 0x000fe200078e02ff */
[----:B------:R-:W-:Y:S01]  /*9f90*/  PRMT R9, R27, 0x7632, R9 ;  /* 0x000076321b097816 */ /* 0x000fe20000000009 */
[C---:B------:R-:W-:Y:S01]  /*9fa0*/  FMUL R38, R233.reuse, R38 ;  /* 0x00000026e9267220 */ /* 0x040fe20000400000 */
[----:B0-----:R-:W-:Y:S01]  /*9fb0*/  PRMT R3, R24, 0x7632, R3 ;  /* 0x0000763218037816 */ /* 0x001fe20000000003 */
[----:B------:R-:W-:Y:S01]  /*9fc0*/  IMAD R24, R0, 0x36, RZ ;  /* 0x0000003600187824 */ /* 0x000fe200078e02ff */
[----:B------:R-:W-:Y:S01]  /*9fd0*/  IADD3 R2, P0, PT, R114, R177, RZ ;  /* 0x000000b172027210 */ /* 0x000fe20007f1e0ff */
[----:B------:R-:W-:Y:S01]  /*9fe0*/  FMUL R39, R233, R39 ;  /* 0x00000027e9277220 */ /* 0x000fe20000400000 */
[----:B------:R-:W-:Y:S01]  /*9ff0*/  IADD3 R8, P1, PT, R14, R177, RZ ;  /* 0x000000b10e087210 */ /* 0x000fe20007f3e0ff */
[----:B------:R0:W-:Y:S01]  /*a000*/  STG.E.U16 desc[UR28][R4.64], R3 ;  /* 0x0000000304007986 */ /* 0x0001e2000c10151c */
[----:B------:R-:W-:Y:S01]  /*a010*/  F2FP.F16.F32.PACK_AB R36, R37, R36 ;  /* 0x000000242524723e */ /* 0x000fe200000000ff */
[----:B------:R-:W-:Y:S01]  /*a020*/  IMAD R92, R0, 0x48, RZ ;  /* 0x00000048005c7824 */ /* 0x000fe200078e02ff */
[----:B------:R-:W-:Y:S01]  /*a030*/  F2FP.F16.F32.PACK_AB R38, R39, R38 ;  /* 0x000000262726723e */ /* 0x000fe200000000ff */
[----:B------:R1:W-:Y:S01]  /*a040*/  STG.E.U16 desc[UR28][R10.64], R27 ;  /* 0x0000001b0a007986 */ /* 0x0003e2000c10151c */
[C---:B------:R-:W-:Y:S01]  /*a050*/  FMUL R40, R233.reuse, R40 ;  /* 0x00000028e9287220 */ /* 0x040fe20000400000 */
[C---:B------:R-:W-:Y:S01]  /*a060*/  FMUL R41, R233.reuse, R41 ;  /* 0x00000029e9297220 */ /* 0x040fe20000400000 */
[C---:B------:R-:W-:Y:S01]  /*a070*/  FMUL R42, R233.reuse, R42 ;  /* 0x0000002ae92a7220 */ /* 0x040fe20000400000 */
[----:B------:R3:W-:Y:S01]  /*a080*/  STG.E.U16 desc[UR28][R6.64], R9 ;  /* 0x0000000906007986 */ /* 0x0007e2000c10151c */
[C---:B------:R-:W-:Y:S01]  /*a090*/  FMUL R43, R233.reuse, R43 ;  /* 0x0000002be92b7220 */ /* 0x040fe20000400000 */
[----:B------:R-:W-:Y:S01]  /*a0a0*/  FMUL R209, R233, R108 ;  /* 0x0000006ce9d17220 */ /* 0x000fe20000400000 */
[----:B------:R-:W-:Y:S01]  /*a0b0*/  F2FP.F16.F32.PACK_AB R40, R41, R40 ;  /* 0x000000282928723e */ /* 0x000fe200000000ff */
[C---:B------:R-:W-:Y:S01]  /*a0c0*/  FMUL R213, R233.reuse, R112 ;  /* 0x00000070e9d57220 */ /* 0x040fe20000400000 */
[----:B0-----:R-:W-:Y:S01]  /*a0d0*/  IADD3 R4, P2, PT, R20, R177, RZ ;  /* 0x000000b114047210 */ /* 0x001fe20007f5e0ff */
[----:B------:R-:W-:Y:S01]  /*a0e0*/  IMAD R108, R0, 0x50, RZ ;  /* 0x00000050006c7824 */ /* 0x000fe200078e02ff */
[-C--:B------:R-:W-:Y:S01]  /*a0f0*/  LEA.HI.X.SX32 R3, R96, R189.reuse, 0x1, P0 ;  /* 0x000000bd60037211 */ /* 0x080fe200000f0eff */
[----:B------:R-:W-:Y:S01]  /*a100*/  IMAD R96, R0, 0x4a, RZ ;  /* 0x0000004a00607824 */ /* 0x000fe200078e02ff */
[----:B-1----:R-:W-:Y:S01]  /*a110*/  PRMT R11, R28, 0x7632, R11 ;  /* 0x000076321c0b7816 */ /* 0x002fe2000000000b */
[----:B------:R-:W-:Y:S01]  /*a120*/  IMAD R112, R0, 0x52, RZ ;  /* 0x0000005200707824 */ /* 0x000fe200078e02ff */
[-C--:B------:R-:W-:Y:S01]  /*a130*/  LEA.HI.X.SX32 R5, R98, R189.reuse, 0x1, P2 ;  /* 0x000000bd62057211 */ /* 0x080fe200010f0eff */
[----:B---3--:R-:W-:Y:S01]  /*a140*/  IMAD R6, R0, 0x1b, RZ ;  /* 0x0000001b00067824 */ /* 0x008fe200078e02ff */
[----:B------:R-:W-:Y:S01]  /*a150*/  PRMT R7, R28, 0x7610, R7 ;  /* 0x000076101c077816 */ /* 0x000fe20000000007 */
[----:B------:R-:W-:Y:S01]  /*a160*/  IMAD R28, R0, 0x38, RZ ;  /* 0x00000038001c7824 */ /* 0x000fe200078e02ff */
[----:B------:R-:W-:Y:S01]  /*a170*/  LEA.HI.X.SX32 R9, R12, R189, 0x1, P1 ;  /* 0x000000bd0c097211 */ /* 0x000fe200008f0eff */
[C---:B------:R-:W-:Y:S01]  /*a180*/  FMUL R44, R233.reuse, R44 ;  /* 0x0000002ce92c7220 */ /* 0x040fe20000400000 */
[-C--:B------:R-:W-:Y:S01]  /*a190*/  IADD3 R10, P0, PT, R24, R177.reuse, RZ ;  /* 0x000000b1180a7210 */ /* 0x080fe20007f1e0ff */
[----:B------:R0:W-:Y:S01]  /*a1a0*/  STG.E.U16 desc[UR28][R2.64], R7 ;  /* 0x0000000702007986 */ /* 0x0001e2000c10151c */
[----:B------:R-:W-:Y:S01]  /*a1b0*/  IADD3 R12, P1, PT, R28, R177, RZ ;  /* 0x000000b11c0c7210 */ /* 0x000fe20007f3e0ff */
[----:B------:R-:W-:Y:S01]  /*a1c0*/  FMUL R45, R233, R45 ;  /* 0x0000002de92d7220 */ /* 0x000fe20000400000 */
[----:B------:R-:W-:Y:S01]  /*a1d0*/  F2FP.F16.F32.PACK_AB R42, R43, R42 ;  /* 0x0000002a2b2a723e */ /* 0x000fe200000000ff */
[----:B------:R1:W-:Y:S01]  /*a1e0*/  STG.E.U16 desc[UR28][R8.64], R11 ;  /* 0x0000000b08007986 */ /* 0x0003e2000c10151c */
[----:B------:R-:W-:Y:S01]  /*a1f0*/  LEA.HI.X.SX32 R13, R100, R189, 0x1, P1 ;  /* 0x000000bd640d7211 */ /* 0x000fe200008f0eff */
[----:B------:R-:W-:-:S02]  /*a200*/  IMAD R100, R0, 0x4c, RZ ;  /* 0x0000004c00647824 */ /* 0x000fc400078e02ff */
[C---:B------:R-:W-:Y:S01]  /*a210*/  FMUL R217, R233.reuse, R116 ;  /* 0x00000074e9d97220 */ /* 0x040fe20000400000 */
[----:B------:R3:W-:Y:S01]  /*a220*/  STG.E.U16 desc[UR28][R4.64], R30 ;  /* 0x0000001e04007986 */ /* 0x0007e2000c10151c */
[C---:B------:R-:W-:Y:S02]  /*a230*/  IMAD R116, R0.reuse, 0x54, RZ ;  /* 0x0000005400747824 */ /* 0x040fe400078e02ff */
[----:B------:R-:W-:Y:S01]  /*a240*/  FMUL R222, R233, R120 ;  /* 0x00000078e9de7220 */ /* 0x000fe20000400000 */
[----:B------:R-:W-:Y:S01]  /*a250*/  F2FP.F16.F32.PACK_AB R44, R45, R44 ;  /* 0x0000002c2d2c723e */ /* 0x000fe200000000ff */
[----:B0-----:R-:W-:Y:S01]  /*a260*/  IMAD R7, R0, 0x3c, RZ ;  /* 0x0000003c00077824 */ /* 0x001fe200078e02ff */
[----:B------:R-:W-:Y:S01]  /*a270*/  IADD3 R2, P2, PT, R32, R177, RZ ;  /* 0x000000b120027210 */ /* 0x000fe20007f5e0ff */
[C---:B------:R-:W-:Y:S01]  /*a280*/  FMUL R46, R233.reuse, R46 ;  /* 0x0000002ee92e7220 */ /* 0x040fe20000400000 */
[C---:B------:R-:W-:Y:S01]  /*a290*/  FMUL R47, R233.reuse, R47 ;  /* 0x0000002fe92f7220 */ /* 0x040fe20000400000 */
[-C--:B-1----:R-:W-:Y:S01]  /*a2a0*/  LEA.HI.X.SX32 R11, R6, R189.reuse, 0x1, P0 ;  /* 0x000000bd060b7211 */ /* 0x082fe200000f0eff */
[----:B------:R-:W-:Y:S01]  /*a2b0*/  FMUL R226, R233, R124 ;  /* 0x0000007ce9e27220 */ /* 0x000fe20000400000 */
[----:B------:R-:W-:Y:S01]  /*a2c0*/  PRMT R9, R30, 0x7632, R9 ;  /* 0x000076321e097816 */ /* 0x000fe20000000009 */
[----:B------:R-:W-:Y:S01]  /*a2d0*/  IMAD R120, R0, 0x56, RZ ;  /* 0x0000005600787824 */ /* 0x000fe200078e02ff */
[----:B------:R-:W-:Y:S01]  /*a2e0*/  LEA.HI.X.SX32 R3, R16, R189, 0x1, P2 ;  /* 0x000000bd10037211 */ /* 0x000fe200010f0eff */
[C---:B---3--:R-:W-:Y:S01]  /*a2f0*/  IMAD R5, R0.reuse, 0x3e, RZ ;  /* 0x0000003e00057824 */ /* 0x048fe200078e02ff */
[-C--:B------:R-:W-:Y:S01]  /*a300*/  IADD3 R8, P0, PT, R7, R177.reuse, RZ ;  /* 0x000000b107087210 */ /* 0x080fe20007f1e0ff */
[----:B------:R0:W-:Y:S01]  /*a310*/  STG.E.U16 desc[UR28][R10.64], R9 ;  /* 0x000000090a007986 */ /* 0x0001e2000c10151c */
[C---:B------:R-:W-:Y:S01]  /*a320*/  LEA R4, R0.reuse, -R0, 0x5 ;  /* 0x8000000000047211 */ /* 0x040fe200078e28ff */
[C---:B------:R-:W-:Y:S01]  /*a330*/  IMAD R124, R0.reuse, 0x58, RZ ;  /* 0x00000058007c7824 */ /* 0x040fe200078e02ff */
[----:B------:R-:W-:Y:S01]  /*a340*/  IADD3 R16, P1, PT, R5, R177, RZ ;  /* 0x000000b105107210 */ /* 0x000fe20007f3e0ff */
[----:B------:R1:W-:Y:S01]  /*a350*/  STG.E.U16 desc[UR28][R12.64], R33 ;  /* 0x000000210c007986 */ /* 0x0003e2000c10151c */
[----:B------:R-:W-:Y:S01]  /*a360*/  SHF.L.U32 R6, R0, 0x5, RZ ;  /* 0x0000000500067819 */ /* 0x000fe200000006ff */
[C---:B------:R-:W-:Y:S01]  /*a370*/  FMUL R48, R233.reuse, R48 ;  /* 0x00000030e9307220 */ /* 0x040fe20000400000 */
[----:B------:R-:W-:Y:S01]  /*a380*/  LEA.HI.X.SX32 R17, R4, R189, 0x1, P1 ;  /* 0x000000bd04117211 */ /* 0x000fe200008f0eff */
[----:B------:R3:W-:Y:S01]  /*a390*/  STG.E.U16 desc[UR28][R2.64], R15 ;  /* 0x0000000f02007986 */ /* 0x0007e2000c10151c */
[C---:B------:R-:W-:Y:S01]  /*a3a0*/  LEA R4, R0.reuse, R0, 0x5 ;  /* 0x0000000000047211 */ /* 0x040fe200078e28ff */
[----:B------:R-:W-:Y:S01]  /*a3b0*/  FMUL R49, R233, R49 ;  /* 0x00000031e9317220 */ /* 0x000fe20000400000 */
[----:B------:R-:W-:Y:S01]  /*a3c0*/  F2FP.F16.F32.PACK_AB R46, R47, R46 ;  /* 0x0000002e2f2e723e */ /* 0x000fe200000000ff */
[----:B------:R-:W-:Y:S01]  /*a3d0*/  FMUL R230, R233, R128 ;  /* 0x00000080e9e67220 */ /* 0x000fe20000400000 */
[C---:B0-----:R-:W-:Y:S01]  /*a3e0*/  LEA R10, P2, R0.reuse, R177, 0x6 ;  /* 0x000000b1000a7211 */ /* 0x041fe200078430ff */
[----:B------:R-:W-:Y:S01]  /*a3f0*/  IMAD R128, R0, 0x5a, RZ ;  /* 0x0000005a00807824 */ /* 0x000fe200078e02ff */
[-C--:B------:R-:W-:Y:S01]  /*a400*/  LEA.HI.X.SX32 R9, R18, R189.reuse, 0x1, P0 ;  /* 0x000000bd12097211 */ /* 0x080fe200000f0eff */
[----:B------:R-:W-:Y:S01]  /*a410*/  IMAD R132, R0, 0x5c, RZ ;  /* 0x0000005c00847824 */ /* 0x000fe200078e02ff */
[----:B------:R-:W-:Y:S01]  /*a420*/  LEA.HI.X.SX32 R11, R6, R189, 0x1, P2 ;  /* 0x000000bd060b7211 */ /* 0x000fe200010f0eff */
[----:B------:R-:W-:Y:S01]  /*a430*/  IMAD R6, R0, 0x23, RZ ;  /* 0x0000002300067824 */ /* 0x000fe200078e02ff */
[-C--:B-1----:R-:W-:Y:S01]  /*a440*/  IADD3 R12, P1, PT, R90, R177.reuse, RZ ;  /* 0x000000b15a0c7210 */ /* 0x082fe20007f3e0ff */
[----:B------:R0:W-:Y:S01]  /*a450*/  STG.E.U16 desc[UR28][R8.64], R137 ;  /* 0x0000008908007986 */ /* 0x0001e2000c10151c */
[----:B---3--:R-:W-:Y:S01]  /*a460*/  PRMT R3, R137, 0x7632, R3 ;  /* 0x0000763289037816 */ /* 0x008fe20000000003 */
[----:B------:R-:W-:Y:S01]  /*a470*/  IMAD R138, R0, 0x5e, RZ ;  /* 0x0000005e008a7824 */ /* 0x000fe200078e02ff */
[----:B------:R-:W-:Y:S01]  /*a480*/  IADD3 R2, P0, PT, R94, R177, RZ ;  /* 0x000000b15e027210 */ /* 0x000fe20007f1e0ff */
[C---:B------:R-:W-:Y:S01]  /*a490*/  FMUL R50, R233.reuse, R50 ;  /* 0x00000032e9327220 */ /* 0x040fe20000400000 */
[----:B------:R-:W-:Y:S01]  /*a4a0*/  LEA.HI.X.SX32 R13, R102, R189, 0x1, P1 ;  /* 0x000000bd660d7211 */ /* 0x000fe200008f0eff */
[----:B------:R1:W-:Y:S01]  /*a4b0*/  STG.E.U16 desc[UR28][R16.64], R3 ;  /* 0x0000000310007986 */ /* 0x0003e2000c10151c */
[----:B------:R-:W-:Y:S01]  /*a4c0*/  FMUL R51, R233, R51 ;  /* 0x00000033e9337220 */ /* 0x000fe20000400000 */
[----:B------:R-:W-:Y:S01]  /*a4d0*/  F2FP.F16.F32.PACK_AB R48, R49, R48 ;  /* 0x000000303130723e */ /* 0x000fe200000000ff */
[----:B------:R-:W-:Y:S01]  /*a4e0*/  IMAD R142, R0, 0x60, RZ ;  /* 0x00000060008e7824 */ /* 0x000fe200078e02ff */
[----:B------:R3:W-:Y:S01]  /*a4f0*/  STG.E.U16 desc[UR28][R10.64], R36 ;  /* 0x000000240a007986 */ /* 0x0007e2000c10151c */
[C---:B------:R-:W-:Y:S01]  /*a500*/  FMUL R52, R233.reuse, R52 ;  /* 0x00000034e9347220 */ /* 0x040fe20000400000 */
[----:B0-----:R-:W-:Y:S01]  /*a510*/  IADD3 R8, P2, PT, R88, R177, RZ ;  /* 0x000000b158087210 */ /* 0x001fe20007f5e0ff */
[----:B------:R-:W-:Y:S01]  /*a520*/  FMUL R53, R233, R53 ;  /* 0x00000035e9357220 */ /* 0x000fe20000400000 */
[----:B------:R-:W-:Y:S01]  /*a530*/  F2FP.F16.F32.PACK_AB R50, R51, R50 ;  /* 0x000000323332723e */ /* 0x000fe200000000ff */
[----:B------:R-:W-:Y:S01]  /*a540*/  IMAD R146, R0, 0x62, RZ ;  /* 0x0000006200927824 */ /* 0x000fe200078e02ff */
[-C--:B------:R-:W-:Y:S01]  /*a550*/  LEA.HI.X.SX32 R9, R6, R189.reuse, 0x1, P2 ;  /* 0x000000bd06097211 */ /* 0x080fe200010f0eff */
[----:B------:R-:W-:Y:S01]  /*a560*/  IMAD R150, R0, 0x64, RZ ;  /* 0x0000006400967824 */ /* 0x000fe200078e02ff */
[----:B-1----:R-:W-:Y:S01]  /*a570*/  LEA.HI.X.SX32 R3, R4, R189, 0x1, P0 ;  /* 0x000000bd04037211 */ /* 0x002fe200000f0eff */
[----:B------:R-:W-:Y:S01]  /*a580*/  IMAD R4, R0, 0x25, RZ ;  /* 0x0000002500047824 */ /* 0x000fe200078e02ff */
[----:B------:R-:W-:Y:S01]  /*a590*/  PRMT R6, R38, 0x7632, R6 ;  /* 0x0000763226067816 */ /* 0x000fe20000000006 */
[----:B------:R-:W-:Y:S01]  /*a5a0*/  IMAD R154, R0, 0x66, RZ ;  /* 0x00000066009a7824 */ /* 0x000fe200078e02ff */
[----:B---3--:R-:W-:Y:S01]  /*a5b0*/  PRMT R11, R36, 0x7632, R11 ;  /* 0x00007632240b7816 */ /* 0x008fe2000000000b */
[----:B------:R-:W-:Y:S01]  /*a5c0*/  IMAD R162, R0, 0x6a, RZ ;  /* 0x0000006a00a27824 */ /* 0x000fe200078e02ff */
[-C--:B------:R-:W-:Y:S01]  /*a5d0*/  IADD3 R10, P0, PT, R92, R177.reuse, RZ ;  /* 0x000000b15c0a7210 */ /* 0x080fe20007f1e0ff */
[----:B------:R-:W-:Y:S01]  /*a5e0*/  IMAD R18, R0, 0x33, RZ ;  /* 0x0000003300127824 */ /* 0x000fe200078e02ff */
[----:B------:R-:W-:Y:S01]  /*a5f0*/  IADD3 R16, P1, PT, R96, R177, RZ ;  /* 0x000000b160107210 */ /* 0x000fe20007f3e0ff */
[----:B------:R0:W-:Y:S01]  /*a600*/  STG.E.U16 desc[UR28][R2.64], R11 ;  /* 0x0000000b02007986 */ /* 0x0001e2000c10151c */
[----:B------:R-:W-:Y:S01]  /*a610*/  F2FP.F16.F32.PACK_AB R52, R53, R52 ;  /* 0x000000343534723e */ /* 0x000fe200000000ff */
[----:B------:R-:W-:Y:S01]  /*a620*/  IMAD R158, R0, 0x68, RZ ;  /* 0x00000068009e7824 */ /* 0x000fe200078e02ff */
[----:B------:R-:W-:Y:S01]  /*a630*/  LEA.HI.X.SX32 R17, R4, R189, 0x1, P1 ;  /* 0x000000bd04117211 */ /* 0x000fe200008f0eff */
[----:B------:R1:W-:Y:S01]  /*a640*/  STG.E.U16 desc[UR28][R12.64], R38 ;  /* 0x000000260c007986 */ /* 0x0003e2000c10151c */
[C---:B------:R-:W-:Y:S01]  /*a650*/  IMAD R4, R0.reuse, 0x27, RZ ;  /* 0x0000002700047824 */ /* 0x040fe200078e02ff */
[C---:B------:R-:W-:Y:S01]  /*a660*/  LEA R36, R0.reuse, -R0, 0x7 ;  /* 0x8000000000247211 */ /* 0x040fe200078e38ff */
[C---:B------:R-:W-:Y:S01]  /*a670*/  IMAD R166, R0.reuse, 0x6c, RZ ;  /* 0x0000006c00a67824 */ /* 0x040fe200078e02ff */
[----:B------:R3:W-:Y:S01]  /*a680*/  STG.E.U16 desc[UR28][R8.64], R6 ;  /* 0x0000000608007986 */ /* 0x0007e2000c10151c */
[----:B------:R-:W-:Y:S01]  /*a690*/  IMAD R174, R0, 0x70, RZ ;  /* 0x0000007000ae7824 */ /* 0x000fe200078e02ff */
[----:B------:R-:W-:Y:S01]  /*a6a0*/  F2FP.F16.F32.PACK_AB R187, R54, R187 ;  /* 0x000000bb36bb723e */ /* 0x000fe200000000ff */
[----:B------:R-:W-:Y:S01]  /*a6b0*/  IMAD R170, R0, 0x6e, RZ ;  /* 0x0000006e00aa7824 */ /* 0x000fe200078e02ff */
[----:B0-----:R-:W-:Y:S01]  /*a6c0*/  IADD3 R2, P2, PT, R100, R177, RZ ;  /* 0x000000b164027210 */ /* 0x001fe20007f5e0ff */
        /* <DEDUP_REMOVED lines=10> */
[----:B------:R-:W-:Y:S01]  /*a770*/  IMAD R30, R0, 0x39, RZ ;  /* 0x00000039001e7824 */ /* 0x000fe200078e02ff */
[----:B------:R-:W-:Y:S01]  /*a780*/  LEA.HI.X.SX32 R13, R22, R189, 0x1, P1 ;  /* 0x000000bd160d7211 */ /* 0x000fe200008f0eff */
[----:B------:R1:W-:Y:S01]  /*a790*/  STG.E.U16 desc[UR28][R16.64], R9 ;  /* 0x0000000910007986 */ /* 0x0003e2000c10151c */
[----:B------:R-:W-:-:S02]  /*a7a0*/  IMAD R22, R0, 0x35, RZ ;  /* 0x0000003500167824 */ /* 0x000fc400078e02ff */
[C---:B------:R-:W-:Y:S01]  /*a7b0*/  FMUL R190, R233.reuse, R89 ;  /* 0x00000059e9be7220 */ /* 0x040fe20000400000 */
[C---:B------:R-:W-:Y:S01]  /*a7c0*/  IMAD R182, R0.reuse, 0x74, RZ ;  /* 0x0000007400b67824 */ /* 0x040fe200078e02ff */
[----:B------:R3:W-:Y:S01]  /*a7d0*/  STG.E.U16 desc[UR28][R2.64], R42 ;  /* 0x0000002a02007986 */ /* 0x0007e2000c10151c */
[----:B------:R-:W-:Y:S01]  /*a7e0*/  IMAD R236, R0, 0x78, RZ ;  /* 0x0000007800ec7824 */ /* 0x000fe200078e02ff */
[----:B0-----:R-:W-:Y:S01]  /*a7f0*/  IADD3 R10, P2, PT, R112, R177, RZ ;  /* 0x000000b1700a7210 */ /* 0x001fe20007f5e0ff */
[C---:B------:R-:W-:Y:S02]  /*a800*/  IMAD R240, R0.reuse, 0x7c, RZ ;  /* 0x0000007c00f07824 */ /* 0x040fe400078e02ff */
[----:B------:R-:W-:Y:S01]  /*a810*/  FMUL R196, R233, R95 ;  /* 0x0000005fe9c47220 */ /* 0x000fe20000400000 */
        /* <DEDUP_REMOVED lines=13> */
[C---:B------:R-:W-:Y:S01]  /*a8f0*/  LEA R42, R0.reuse, -R0, 0x6 ;  /* 0x80000000002a7211 */ /* 0x040fe200078e30ff */
[----:B------:R-:W-:Y:S01]  /*a900*/  IMAD R54, R0, 0x45, RZ ;  /* 0x0000004500367824 */ /* 0x000fe200078e02ff */
[----:B------:R-:W-:Y:S01]  /*a910*/  LEA.HI.X.SX32 R17, R4, R189, 0x1, P1 ;  /* 0x000000bd04117211 */ /* 0x000fe200008f0eff */
[----:B------:R1:W-:Y:S01]  /*a920*/  STG.E.U16 desc[UR28][R12.64], R44 ;  /* 0x0000002c0c007986 */ /* 0x0003e2000c10151c */
[----:B------:R-:W-:-:S02]  /*a930*/  IMAD R4, R0, 0x2d, RZ ;  /* 0x0000002d00047824 */ /* 0x000fc400078e02ff */
[C---:B------:R-:W-:Y:S01]  /*a940*/  FMUL R202, R233.reuse, R101 ;  /* 0x00000065e9ca7220 */ /* 0x040fe20000400000 */
[C---:B------:R-:W-:Y:S01]  /*a950*/  IMAD R55, R0.reuse, 0x98, RZ ;  /* 0x0000009800377824 */ /* 0x040fe200078e02ff */
[----:B------:R3:W-:Y:S01]  /*a960*/  STG.E.U16 desc[UR28][R10.64], R6 ;  /* 0x000000060a007986 */ /* 0x0007e2000c10151c */
[C---:B------:R-:W-:Y:S02]  /*a970*/  IMAD R51, R0.reuse, 0x94, RZ ;  /* 0x0000009400337824 */ /* 0x040fe400078e02ff */
[C---:B------:R-:W-:Y:S01]  /*a980*/  FMUL R198, R233.reuse, R97 ;  /* 0x00000061e9c67220 */ /* 0x040fe20000400000 */
        /* <DEDUP_REMOVED lines=15> */
[C---:B------:R-:W-:Y:S01]  /*aa80*/  IMAD R26, R0.reuse, 0x37, RZ ;  /* 0x00000037001a7824 */ /* 0x040fe200078e02ff */
[C---:B------:R-:W-:Y:S01]  /*aa90*/  SHF.L.U32 R44, R0.reuse, 0x6, RZ ;  /* 0x00000006002c7819 */ /* 0x040fe200000006ff */
[C---:B------:R-:W-:Y:S01]  /*aaa0*/  FMUL R192, R233.reuse, R91 ;  /* 0x0000005be9c07220 */ /* 0x040fe20000400000 */
[----:B------:R3:W-:Y:S01]  /*aab0*/  STG.E.U16 desc[UR28][R8.64], R48 ;  /* 0x0000003008007986 */ /* 0x0007e2000c10151c */
[----:B------:R-:W-:Y:S01]  /*aac0*/  IMAD R102, R0, 0x4d, RZ ;  /* 0x0000004d00667824 */ /* 0x000fe200078e02ff */
[----:B0-----:R-:W-:Y:S01]  /*aad0*/  IADD3 R2, P2, PT, R138, R177, RZ ;  /* 0x000000b18a027210 */ /* 0x001fe20007f5e0ff */
[C---:B------:R-:W-:Y:S01]  /*aae0*/  IMAD R97, R0.reuse, 0xa2, RZ ;  /* 0x000000a200617824 */ /* 0x040fe200078e02ff */
[----:B------:R-:W-:Y:S01]  /*aaf0*/  LEA R46, R0, R0, 0x6 ;  /* 0x00000000002e7211 */ /* 0x000fe200078e30ff */
[C---:B------:R-:W-:Y:S01]  /*ab00*/  FMUL R200, R233.reuse, R99 ;  /* 0x00000063e9c87220 */ /* 0x040fe20000400000 */
        /* <DEDUP_REMOVED lines=8> */
[----:B------:R-:W-:Y:S01]  /*ab90*/  IADD3 R8, P0, PT, R142, R177, RZ ;  /* 0x000000b18e087210 */ /* 0x000fe20007f1e0ff */
[----:B------:R-:W-:Y:S01]  /*aba0*/  FMUL R210, R233, R109 ;  /* 0x0000006de9d27220 */ /* 0x000fe20000400000 */
[----:B------:R-:W-:Y:S01]  /*abb0*/  IADD3 R16, P1, PT, R146, R177, RZ ;  /* 0x000000b192107210 */ /* 0x000fe20007f3e0ff */
[----:B------:R0:W-:Y:S01]  /*abc0*/  STG.E.U16 desc[UR28][R10.64], R9 ;  /* 0x000000090a007986 */ /* 0x0001e2000c10151c */
[----:B------:R-:W-:-:S02]  /*abd0*/  IMAD R99, R0, 0xa4, RZ ;  /* 0x000000a400637824 */ /* 0x000fc400078e02ff */
[C---:B------:R-:W-:Y:S01]  /*abe0*/  FMUL R204, R233.reuse, R103 ;  /* 0x00000067e9cc7220 */ /* 0x040fe20000400000 */
[----:B------:R-:W-:Y:S01]  /*abf0*/  LEA.HI.X.SX32 R17, R4, R189, 0x1, P1 ;  /* 0x000000bd04117211 */ /* 0x000fe200008f0eff */
[----:B------:R1:W-:Y:S01]  /*ac00*/  STG.E.U16 desc[UR28][R12.64], R50 ;  /* 0x000000320c007986 */ /* 0x0003e2000c10151c */
[C---:B------:R-:W-:Y:S02]  /*ac10*/  IMAD R4, R0.reuse, 0x82, RZ ;  /* 0x0000008200047824 */ /* 0x040fe400078e02ff */
[C---:B------:R-:W-:Y:S01]  /*ac20*/  FMUL R212, R233.reuse, R111 ;  /* 0x0000006fe9d47220 */ /* 0x040fe20000400000 */
[C---:B------:R-:W-:Y:S01]  /*ac30*/  IMAD R109, R0.reuse, 0xae, RZ ;  /* 0x000000ae006d7824 */ /* 0x040fe200078e02ff */
[----:B------:R3:W-:Y:S01]  /*ac40*/  STG.E.U16 desc[UR28][R2.64], R6 ;  /* 0x0000000602007986 */ /* 0x0007e2000c10151c */
[----:B------:R-:W-:Y:S01]  /*ac50*/  IMAD R110, R0, 0x51, RZ ;  /* 0x00000051006e7824 */ /* 0x000fe200078e02ff */
[----:B------:R-:W-:Y:S01]  /*ac60*/  IADD3 R4, P5, PT, R4, R177, RZ ;  /* 0x000000b104047210 */ /* 0x000fe20007fbe0ff */
[----:B------:R-:W-:Y:S01]  /*ac70*/  IMAD R103, R0, 0xb4, RZ ;  /* 0x000000b400677824 */ /* 0x000fe200078e02ff */
[----:B0-----:R-:W-:Y:S01]  /*ac80*/  LEA.HI.X.SX32 R9, R114, R189, 0x1, P0 ;  /* 0x000000bd72097211 */ /* 0x001fe200000f0eff */
[----:B------:R-:W-:Y:S01]  /*ac90*/  IMAD R114, R0, 0x53, RZ ;  /* 0x0000005300727824 */ /* 0x000fe200078e02ff */
[----:B------:R-:W-:Y:S01]  /*aca0*/  IADD3 R10, P2, PT, R150, R177, RZ ;  /* 0x000000b1960a7210 */ /* 0x000fe20007f5e0ff */
[C---:B------:R-:W-:Y:S01]  /*acb0*/  FMUL R218, R233.reuse, R117 ;  /* 0x00000075e9da7220 */ /* 0x040fe20000400000 */
[----:B-1----:R-:W-:Y:S01]  /*acc0*/  IADD3 R12, P4, PT, R154, R177, RZ ;  /* 0x000000b19a0c7210 */ /* 0x002fe20007f9e0ff */
[----:B------:R0:W-:Y:S01]  /*acd0*/  STG.E.U16 desc[UR28][R8.64], R52 ;  /* 0x0000003408007986 */ /* 0x0001e2000c10151c */
[----:B------:R-:W-:Y:S01]  /*ace0*/  LEA.HI.X.SX32 R11, R14, R189, 0x1, P2 ;  /* 0x000000bd0e0b7211 */ /* 0x000fe200010f0eff */
[----:B------:R-:W-:Y:S01]  /*acf0*/  IMAD R50, R0, 0x43, RZ ;  /* 0x0000004300327824 */ /* 0x000fe200078e02ff */
[----:B---3--:R-:W-:Y:S01]  /*ad00*/  PRMT R3, R52, 0x7632, R3 ;  /* 0x0000763234037816 */ /* 0x008fe20000000003 */
[----:B------:R-:W-:Y:S01]  /*ad10*/  IMAD R2, R0, 0xfe, RZ ;  /* 0x000000fe00027824 */ /* 0x000fe200078e02ff */
[----:B------:R-:W-:Y:S01]  /*ad20*/  IADD3 R14, P6, PT, R158, R177, RZ ;  /* 0x000000b19e0e7210 */ /* 0x000fe20007fde0ff */
[----:B------:R-:W-:Y:S01]  /*ad30*/  IMAD R6, R0, 0x84, RZ ;  /* 0x0000008400067824 */ /* 0x000fe200078e02ff */
[----:B------:R-:W-:Y:S01]  /*ad40*/  LEA.HI.X.SX32 R13, R18, R189, 0x1, P4 ;  /* 0x000000bd120d7211 */ /* 0x000fe200020f0eff */
[----:B------:R1:W-:Y:S01]  /*ad50*/  STG.E.U16 desc[UR28][R16.64], R3 ;  /* 0x0000000310007986 */ /* 0x0003e2000c10151c */
[-C--:B------:R-:W-:Y:S01]  /*ad60*/  IADD3 R2, P0, PT, R2, R177.reuse, RZ ;  /* 0x000000b102027210 */ /* 0x080fe20007f1e0ff */
[----:B------:R-:W-:Y:S01]  /*ad70*/  IMAD R111, R0, 0xb0, RZ ;  /* 0x000000b0006f7824 */ /* 0x000fe200078e02ff */
[----:B------:R-:W-:Y:S01]  /*ad80*/  IADD3 R18, P4, PT, R166, R177, RZ ;  /* 0x000000b1a6127210 */ /* 0x000fe20007f9e0ff */
[----:B0-----:R-:W-:Y:S01]  /*ad90*/  IMAD R8, R0, 0x86, RZ ;  /* 0x0000008600087824 */ /* 0x001fe200078e02ff */
[----:B------:R-:W-:Y:S01]  /*ada0*/  LEA.HI.X.SX32 R15, R20, R189, 0x1, P6 ;  /* 0x000000bd140f7211 */ /* 0x000fe200030f0eff */
[----:B------:R0:W-:Y:S01]  /*adb0*/  STG.E.U16 desc[UR28][R10.64], R187 ;  /* 0x000000bb0a007986 */ /* 0x0001e2000c10151c */
[----:B------:R-:W-:Y:S01]  /*adc0*/  IADD3 R20, P6, PT, R170, R177, RZ ;  /* 0x000000b1aa147210 */ /* 0x000fe20007fde0ff */
[----:B------:R-:W-:Y:S01]  /*add0*/  IMAD R9, R0, 0x90, RZ ;  /* 0x0000009000097824 */ /* 0x000fe200078e02ff */
[----:B------:R-:W-:Y:S01]  /*ade0*/  LEA.HI.X.SX32 R19, R24, R189, 0x1, P4 ;  /* 0x000000bd18137211 */ /* 0x000fe200020f0eff */
[----:B------:R-:W-:Y:S01]  /*adf0*/  IMAD R52, R0, 0x96, RZ ;  /* 0x0000009600347824 */ /* 0x000fe200078e02ff */
[----:B------:R-:W-:Y:S01]  /*ae00*/  IADD3 R24, P4, PT, R178, R177, RZ ;  /* 0x000000b1b2187210 */ /* 0x000fe20007f9e0ff */
[C---:B------:R-:W-:Y:S01]  /*ae10*/  FMUL R214, R233.reuse, R113 ;  /* 0x00000071e9d67220 */ /* 0x040fe20000400000 */
[----:B-1----:R-:W-:Y:S01]  /*ae20*/  LEA.HI.X.SX32 R3, R36, R189, 0x1, P0 ;  /* 0x000000bd24037211 */ /* 0x002fe200000f0eff */
[C---:B------:R-:W-:Y:S01]  /*ae30*/  FMUL R224, R233.reuse, R122 ;  /* 0x0000007ae9e07220 */ /* 0x040fe20000400000 */
[----:B------:R-:W-:Y:S01]  /*ae40*/  IADD3 R16, P0, PT, R162, R177, RZ ;  /* 0x000000b1a2107210 */ /* 0x000fe20007f1e0ff */
[----:B------:R-:W-:Y:S01]  /*ae50*/  IMAD R117, R0, 0xb6, RZ ;  /* 0x000000b600757824 */ /* 0x000fe200078e02ff */
[-C--:B------:R-:W-:Y:S01]  /*ae60*/  LEA.HI.X.SX32 R21, R26, R189.reuse, 0x1, P6 ;  /* 0x000000bd1a157211 */ /* 0x080fe200030f0eff */
[----:B0-----:R-:W-:Y:S01]  /*ae70*/  IMAD R10, R0, 0x88, RZ ;  /* 0x00000088000a7824 */ /* 0x001fe200078e02ff */
[----:B------:R-:W-:Y:S01]  /*ae80*/  LEA.HI.X.SX32 R17, R22, R189, 0x1, P0 ;  /* 0x000000bd16117211 */ /* 0x000fe200000f0eff */
[----:B------:R-:W-:Y:S01]  /*ae90*/  IMAD R11, R0, 0x8e, RZ ;  /* 0x0000008e000b7824 */ /* 0x000fe200078e02ff */
[----:B------:R-:W-:Y:S01]  /*aea0*/  IADD3 R22, P0, PT, R174, R177, RZ ;  /* 0x000000b1ae167210 */ /* 0x000fe20007f1e0ff */
[C---:B------:R-:W-:Y:S01]  /*aeb0*/  FMUL R225, R233.reuse, R123 ;  /* 0x0000007be9e17220 */ /* 0x040fe20000400000 */
[----:B------:R-:W-:Y:S01]  /*aec0*/  IADD3 R26, P6, PT, R182, R177, RZ ;  /* 0x000000b1b61a7210 */ /* 0x000fe20007fde0ff */
[----:B------:R-:W-:Y:S01]  /*aed0*/  IMAD R122, R0, 0x57, RZ ;  /* 0x00000057007a7824 */ /* 0x000fe200078e02ff */
[----:B------:R-:W-:Y:S01]  /*aee0*/  LEA.HI.X.SX32 R23, R28, R189, 0x1, P0 ;  /* 0x000000bd1c177211 */ /* 0x000fe200000f0eff */
[----:B------:R-:W-:Y:S01]  /*aef0*/  IMAD R113, R0, 0xb2, RZ ;  /* 0x000000b200717824 */ /* 0x000fe200078e02ff */
[----:B------:R-:W-:Y:S01]  /*af00*/  IADD3 R28, P0, PT, R186, R177, RZ ;  /* 0x000000b1ba1c7210 */ /* 0x000fe20007f1e0ff */
[----:B------:R-:W-:Y:S01]  /*af10*/  IMAD R123, R0, 0xbc, RZ ;  /* 0x000000bc007b7824 */ /* 0x000fe200078e02ff */
[----:B------:R-:W-:Y:S01]  /*af20*/  LEA.HI.X.SX32 R25, R30, R189, 0x1, P4 ;  /* 0x000000bd1e197211 */ /* 0x000fe200020f0eff */
[C---:B------:R-:W-:Y:S01]  /*af30*/  FMUL R56, R233.reuse, R56 ;  /* 0x00000038e9387220 */ /* 0x040fe20000400000 */
[----:B------:R-:W-:Y:S01]  /*af40*/  IADD3 R30, P4, PT, R236, R177, RZ ;  /* 0x000000b1ec1e7210 */ /* 0x000fe20007f9e0ff */
[C---:B------:R-:W-:Y:S01]  /*af50*/  FMUL R57, R233.reuse, R57 ;  /* 0x00000039e9397220 */ /* 0x040fe20000400000 */
[-C--:B------:R-:W-:Y:S01]  /*af60*/  LEA.HI.X.SX32 R29, R34, R189.reuse, 0x1, P0 ;  /* 0x000000bd221d7211 */ /* 0x080fe200000f0eff */
[C---:B------:R-:W-:Y:S01]  /*af70*/  FMUL R58, R233.reuse, R58 ;  /* 0x0000003ae93a7220 */ /* 0x040fe20000400000 */
[----:B------:R-:W-:Y:S01]  /*af80*/  LEA.HI.X.SX32 R27, R32, R189, 0x1, P6 ;  /* 0x000000bd201b7211 */ /* 0x000fe200030f0eff */
[C---:B------:R-:W-:Y:S01]  /*af90*/  FMUL R59, R233.reuse, R59 ;  /* 0x0000003be93b7220 */ /* 0x040fe20000400000 */
[-C--:B------:R-:W-:Y:S01]  /*afa0*/  IADD3 R34, P0, PT, R240, R177.reuse, RZ ;  /* 0x000000b1f0227210 */ /* 0x080fe20007f1e0ff */
[C---:B------:R-:W-:Y:S01]  /*afb0*/  FMUL R60, R233.reuse, R60 ;  /* 0x0000003ce93c7220 */ /* 0x040fe20000400000 */
[----:B------:R-:W-:Y:S01]  /*afc0*/  IADD3 R32, P6, PT, R234, R177, RZ ;  /* 0x000000b1ea207210 */ /* 0x000fe20007fde0ff */
[----:B------:R-:W-:Y:S01]  /*afd0*/  FMUL R61, R233, R61 ;  /* 0x0000003de93d7220 */ /* 0x000fe20000400000 */
[----:B------:R-:W-:Y:S01]  /*afe0*/  LEA.HI.X.SX32 R31, R7, R189, 0x1, P4 ;  /* 0x000000bd071f7211 */ /* 0x000fe200020f0eff */
[C---:B------:R-:W-:Y:S01]  /*aff0*/  FMUL R62, R233.reuse, R62 ;  /* 0x0000003ee93e7220 */ /* 0x040fe20000400000 */
[----:B------:R-:W-:Y:S01]  /*b000*/  IADD3 R36, P4, PT, R238, R177, RZ ;  /* 0x000000b1ee247210 */ /* 0x000fe20007f9e0ff */
[C---:B------:R-:W-:Y:S01]  /*b010*/  FMUL R63, R233.reuse, R63 ;  /* 0x0000003fe93f7220 */ /* 0x040fe20000400000 */
[----:B------:R-:W-:Y:S01]  /*b020*/  IADD3 R6, P3, PT, R6, R177, RZ ;  /* 0x000000b106067210 */ /* 0x000fe20007f7e0ff */
[----:B------:R-:W-:Y:S01]  /*b030*/  FMUL R64, R233, R64 ;  /* 0x00000040e9407220 */ /* 0x000fe20000400000 */
[----:B------:R-:W-:Y:S01]  /*b040*/  LEA.HI.X.SX32 R35, R5, R189, 0x1, P0 ;  /* 0x000000bd05237211 */ /* 0x000fe200000f0eff */
[C---:B------:R-:W-:Y:S01]  /*b050*/  FMUL R65, R233.reuse, R65 ;  /* 0x00000041e9417220 */ /* 0x040fe20000400000 */
[----:B------:R-:W-:Y:S01]  /*b060*/  LEA.HI.X.SX32 R33, R38, R189, 0x1, P6 ;  /* 0x000000bd26217211 */ /* 0x000fe200030f0eff */
[C---:B------:R-:W-:Y:S01]  /*b070*/  FMUL R66, R233.reuse, R66 ;  /* 0x00000042e9427220 */ /* 0x040fe20000400000 */
[----:B------:R-:W-:Y:S01]  /*b080*/  IADD3 R40, P0, PT, R40, R177, RZ ;  /* 0x000000b128287210 */ /* 0x000fe20007f1e0ff */
[C---:B------:R-:W-:Y:S01]  /*b090*/  FMUL R67, R233.reuse, R67 ;  /* 0x00000043e9437220 */ /* 0x040fe20000400000 */
[-C--:B------:R-:W-:Y:S01]  /*b0a0*/  IADD3 R8, P2, PT, R8, R177.reuse, RZ ;  /* 0x000000b108087210 */ /* 0x080fe20007f5e0ff */
[C---:B------:R-:W-:Y:S01]  /*b0b0*/  FMUL R68, R233.reuse, R68 ;  /* 0x00000044e9447220 */ /* 0x040fe20000400000 */
[----:B------:R-:W-:Y:S01]  /*b0c0*/  LEA R38, P6, R0, R177, 0x7 ;  /* 0x000000b100267211 */ /* 0x000fe200078c38ff */
[C---:B------:R-:W-:Y:S01]  /*b0d0*/  FMUL R69, R233.reuse, R69 ;  /* 0x00000045e9457220 */ /* 0x040fe20000400000 */
[----:B------:R-:W-:Y:S01]  /*b0e0*/  LEA.HI.X.SX32 R37, R42, R189, 0x1, P4 ;  /* 0x000000bd2a257211 */ /* 0x000fe200020f0eff */
[----:B------:R-:W-:Y:S01]  /*b0f0*/  FMUL R70, R233, R70 ;  /* 0x00000046e9467220 */ /* 0x000fe20000400000 */
[----:B------:R-:W-:Y:S01]  /*b100*/  IADD3 R42, P4, PT, R43, R177, RZ ;  /* 0x000000b12b2a7210 */ /* 0x000fe20007f9e0ff */
[C---:B------:R-:W-:Y:S01]  /*b110*/  FMUL R71, R233.reuse, R71 ;  /* 0x00000047e9477220 */ /* 0x040fe20000400000 */
[----:B------:R-:W-:Y:S01]  /*b120*/  IADD3 R10, P1, PT, R10, R177, RZ ;  /* 0x000000b10a0a7210 */ /* 0x000fe20007f3e0ff */
[C---:B------:R-:W-:Y:S01]  /*b130*/  FMUL R72, R233.reuse, R72 ;  /* 0x00000048e9487220 */ /* 0x040fe20000400000 */
[----:B------:R-:W-:Y:S01]  /*b140*/  LEA.HI.X.SX32 R5, R46, R189, 0x1, P5 ;  /* 0x000000bd2e057211 */ /* 0x000fe200028f0eff */
        /* <DEDUP_REMOVED lines=9> */
[-C--:B------:R-:W-:Y:S01]  /*b1e0*/  LEA.HI.X.SX32 R39, R44, R189.reuse, 0x1, P6 ;  /* 0x000000bd2c277211 */ /* 0x080fe200030f0eff */
[C---:B------:R-:W-:Y:S01]  /*b1f0*/  FMUL R78, R233.reuse, R78 ;  /* 0x0000004ee94e7220 */ /* 0x040fe20000400000 */
[----:B------:R-:W-:Y:S01]  /*b200*/  LEA.HI.X.SX32 R9, R50, R189, 0x1, P2 ;  /* 0x000000bd32097211 */ /* 0x000fe200010f0eff */
[----:B------:R-:W-:Y:S01]  /*b210*/  FMUL R79, R233, R79 ;  /* 0x0000004fe94f7220 */ /* 0x000fe20000400000 */
[-C--:B------:R-:W-:Y:S01]  /*b220*/  IADD3 R54, P0, PT, R55, R177.reuse, RZ ;  /* 0x000000b137367210 */ /* 0x080fe20007f1e0ff */
[----:B------:R-:W-:Y:S01]  /*b230*/  FMUL R80, R233, R80 ;  /* 0x00000050e9507220 */ /* 0x000fe20000400000 */
[----:B------:R-:W-:Y:S01]  /*b240*/  IADD3 R44, P6, PT, R11, R177, RZ ;  /* 0x000000b10b2c7210 */ /* 0x000fe20007fde0ff */
[----:B------:R-:W-:Y:S01]  /*b250*/  FMUL R81, R233, R81 ;  /* 0x00000051e9517220 */ /* 0x000fe20000400000 */
        /* <DEDUP_REMOVED lines=9> */
[----:B------:R-:W-:Y:S01]  /*b2f0*/  FMUL R86, R233, R86 ;  /* 0x00000056e9567220 */ /* 0x000fe20000400000 */
[----:B------:R-:W-:Y:S01]  /*b300*/  LEA.HI.X.SX32 R49, R49, R189, 0x1, P3 ;  /* 0x000000bd31317211 */ /* 0x000fe200018f0eff */
        /* <DEDUP_REMOVED lines=20> */
[----:B------:R-:W-:Y:S01]  /*b450*/  FMUL R229, R233, R127 ;  /* 0x0000007fe9e57220 */ /* 0x000fe20000400000 */
[----:B------:R-:W-:Y:S01]  /*b460*/  IADD3 R108, P3, PT, R109, R177, RZ ;  /* 0x000000b16d6c7210 */ /* 0x000fe20007f7e0ff */
[C---:B------:R-:W-:Y:S01]  /*b470*/  FMUL R231, R233.reuse, R129 ;  /* 0x00000081e9e77220 */ /* 0x040fe20000400000 */
[-C--:B------:R-:W-:Y:S01]  /*b480*/  LEA.HI.X.SX32 R101, R114, R189.reuse, 0x1, P0 ;  /* 0x000000bd72657211 */ /* 0x080fe200000f0eff */
[C---:B------:R-:W-:Y:S01]  /*b490*/  FMUL R232, R233.reuse, R130 ;  /* 0x00000082e9e87220 */ /* 0x040fe20000400000 */
[----:B------:R-:W-:Y:S01]  /*b4a0*/  LEA.HI.X.SX32 R97, R110, R189, 0x1, P2 ;  /* 0x000000bd6e617211 */ /* 0x000fe200010f0eff */
[----:B------:R-:W-:Y:S01]  /*b4b0*/  FMUL R233, R233, R131 ;  /* 0x00000083e9e97220 */ /* 0x000fe20000400000 */
[-C--:B------:R-:W-:Y:S01]  /*b4c0*/  IADD3 R114, P0, PT, R103, R177.reuse, RZ ;  /* 0x000000b167727210 */ /* 0x080fe20007f1e0ff */
[C---:B------:R-:W-:Y:S01]  /*b4d0*/  IMAD R130, R0.reuse, 0x5b, RZ ;  /* 0x0000005b00827824 */ /* 0x040fe200078e02ff */
[----:B------:R-:W-:Y:S01]  /*b4e0*/  IADD3 R110, P2, PT, R111, R177, RZ ;  /* 0x000000b16f6e7210 */ /* 0x000fe20007f5e0ff */
[----:B------:R-:W-:Y:S01]  /*b4f0*/  IMAD R125, R0, 0xbe, RZ ;  /* 0x000000be007d7824 */ /* 0x000fe200078e02ff */
[-C--:B------:R-:W-:Y:S01]  /*b500*/  LEA.HI.X.SX32 R103, R116, R189.reuse, 0x1, P4 ;  /* 0x000000bd74677211 */ /* 0x080fe200020f0eff */
[----:B------:R-:W-:Y:S01]  /*b510*/  IMAD R126, R0, 0x59, RZ ;  /* 0x00000059007e7824 */ /* 0x000fe200078e02ff */
[----:B------:R-:W-:Y:S01]  /*b520*/  LEA.HI.X.SX32 R99, R112, R189, 0x1, P1 ;  /* 0x000000bd70637211 */ /* 0x000fe200008f0eff */
[C---:B------:R-:W-:Y:S01]  /*b530*/  IMAD R131, R0.reuse, 0xc4, RZ ;  /* 0x000000c400837824 */ /* 0x040fe200078e02ff */
[-C--:B------:R-:W-:Y:S01]  /*b540*/  IADD3 R116, P4, PT, R117, R177.reuse, RZ ;  /* 0x000000b175747210 */ /* 0x080fe20007f9e0ff */
        /* <DEDUP_REMOVED lines=44> */
[----:B------:R-:W-:Y:S01]  /*b810*/  IMAD R244, R0, 0xfa, RZ ;  /* 0x000000fa00f47824 */ /* 0x000fe200078e02ff */
[----:B------:R-:W-:Y:S01]  /*b820*/  IADD3 R154, P2, PT, R155, R177, RZ ;  /* 0x000000b19b9a7210 */ /* 0x000fe20007f5e0ff */
[----:B------:R-:W-:Y:S01]  /*b830*/  FFMA R219, R136, 0.69314718246459960938, R219 ;  /* 0x3f31721888db7823 */ /* 0x000fe200000000db */
        /* <DEDUP_REMOVED lines=18> */
[----:B------:R-:W-:Y:S01]  /*b960*/  F2FP.F16.F32.PACK_AB R57, R57, R56 ;  /* 0x000000383939723e */ /* 0x000fe200000000ff */
[C---:B------:R-:W-:Y:S01]  /*b970*/  IMAD R56, R0.reuse, 0x7b, RZ ;  /* 0x0000007b00387824 */ /* 0x040fe200078e02ff */
[----:B------:R-:W-:Y:S01]  /*b980*/  IADD3 R172, P0, PT, R173, R177, RZ ;  /* 0x000000b1adac7210 */ /* 0x000fe20007f1e0ff */
[----:B------:R-:W-:Y:S01]  /*b990*/  IMAD R121, R0, 0xba, RZ ;  /* 0x000000ba00797824 */ /* 0x000fe200078e02ff */
[----:B------:R-:W-:Y:S01]  /*b9a0*/  LEA.HI.X.SX32 R169, R182, R189, 0x1, P2 ;  /* 0x000000bdb6a97211 */ /* 0x000fe200010f0eff */
[----:B------:R-:W-:Y:S01]  /*b9b0*/  IMAD R148, R0, 0x63, RZ ;  /* 0x0000006300947824 */ /* 0x000fe200078e02ff */
        /* <DEDUP_REMOVED lines=10> */
[-C--:B------:R-:W-:Y:S01]  /*ba60*/  LEA.HI.X.SX32 R183, R56, R189.reuse, 0x1, P2 ;  /* 0x000000bd38b77211 */ /* 0x080fe200010f0eff */
[C---:B------:R-:W-:Y:S01]  /*ba70*/  IMAD R164, R0.reuse, 0x6b, RZ ;  /* 0x0000006b00a47824 */ /* 0x040fe200078e02ff */
[----:B------:R-:W-:Y:S01]  /*ba80*/  PRMT R56, R187, 0x7632, R56 ;  /* 0x00007632bb387816 */ /* 0x000fe20000000038 */
[C---:B------:R-:W-:Y:S01]  /*ba90*/  IMAD R151, R0.reuse, 0xd6, RZ ;  /* 0x000000d600977824 */ /* 0x040fe200078e02ff */
[----:B------:R-:W-:Y:S01]  /*baa0*/  F2FP.F16.F32.PACK_AB R58, R59, R58 ;  /* 0x0000003a3b3a723e */ /* 0x000fe200000000ff */
[C---:B------:R-:W-:Y:S01]  /*bab0*/  IMAD R157, R0.reuse, 0xdc, RZ ;  /* 0x000000dc009d7824 */ /* 0x040fe200078e02ff */
[----:B------:R-:W-:Y:S01]  /*bac0*/  F2FP.F16.F32.PACK_AB R60, R61, R60 ;  /* 0x0000003c3d3c723e */ /* 0x000fe200000000ff */
[C---:B------:R-:W-:Y:S01]  /*bad0*/  IMAD R176, R0.reuse, 0x71, RZ ;  /* 0x0000007100b07824 */ /* 0x040fe200078e02ff */
[----:B------:R0:W-:Y:S01]  /*bae0*/  STG.E.U16 desc[UR28][R12.64], R56 ;  /* 0x000000380c007986 */ /* 0x0001e2000c10151c */
[C---:B------:R-:W-:Y:S01]  /*baf0*/  IMAD R163, R0.reuse, 0xe2, RZ ;  /* 0x000000e200a37824 */ /* 0x040fe200078e02ff */
[----:B------:R-:W-:Y:S01]  /*bb00*/  F2FP.F16.F32.PACK_AB R62, R63, R62 ;  /* 0x0000003e3f3e723e */ /* 0x000fe200000000ff */
[C---:B------:R-:W-:Y:S01]  /*bb10*/  IMAD R153, R0.reuse, 0xe4, RZ ;  /* 0x000000e400997824 */ /* 0x040fe200078e02ff */
[----:B------:R1:W-:Y:S01]  /*bb20*/  STG.E.U16 desc[UR28][R14.64], R57 ;  /* 0x000000390e007986 */ /* 0x0003e2000c10151c */
[C---:B------:R-:W-:Y:S01]  /*bb30*/  IMAD R180, R0.reuse, 0x73, RZ ;  /* 0x0000007300b47824 */ /* 0x040fe200078e02ff */
[----:B------:R-:W-:Y:S01]  /*bb40*/  F2FP.F16.F32.PACK_AB R64, R65, R64 ;  /* 0x000000404140723e */ /* 0x000fe200000000ff */
[C---:B------:R-:W-:Y:S01]  /*bb50*/  IMAD R167, R0.reuse, 0xe6, RZ ;  /* 0x000000e600a77824 */ /* 0x040fe200078e02ff */
[----:B------:R-:W-:Y:S01]  /*bb60*/  F2FP.F16.F32.PACK_AB R66, R67, R66 ;  /* 0x000000424342723e */ /* 0x000fe200000000ff */
[C---:B------:R-:W-:Y:S01]  /*bb70*/  IMAD R184, R0.reuse, 0x75, RZ ;  /* 0x0000007500b87824 */ /* 0x040fe200078e02ff */
[----:B------:R-:W-:Y:S01]  /*bb80*/  F2FP.F16.F32.PACK_AB R68, R69, R68 ;  /* 0x000000444544723e */ /* 0x000fe200000000ff */
[----:B------:R-:W-:Y:S01]  /*bb90*/  IMAD R171, R0, 0xea, RZ ;  /* 0x000000ea00ab7824 */ /* 0x000fe200078e02ff */
[----:B0-----:R-:W-:Y:S01]  /*bba0*/  PRMT R13, R58, 0x7632, R13 ;  /* 0x000076323a0d7816 */ /* 0x001fe2000000000d */
[----:B------:R-:W-:Y:S01]  /*bbb0*/  IMAD R165, R0, 0xf0, RZ ;  /* 0x000000f000a57824 */ /* 0x000fe200078e02ff */
[----:B------:R-:W-:Y:S01]  /*bbc0*/  PRMT R12, R60, 0x7632, R12 ;  /* 0x000076323c0c7816 */ /* 0x000fe2000000000c */
[----:B------:R-:W-:Y:S01]  /*bbd0*/  IMAD R252, R0, 0xf2, RZ ;  /* 0x000000f200fc7824 */ /* 0x000fe200078e02ff */
[----:B-1----:R-:W-:Y:S01]  /*bbe0*/  PRMT R14, R62, 0x7632, R14 ;  /* 0x000076323e0e7816 */ /* 0x002fe2000000000e */
[C---:B------:R-:W-:Y:S01]  /*bbf0*/  IMAD R250, R0.reuse, 0xf4, RZ ;  /* 0x000000f400fa7824 */ /* 0x040fe200078e02ff */
[----:B------:R-:W-:Y:S01]  /*bc00*/  F2FP.F16.F32.PACK_AB R70, R71, R70 ;  /* 0x000000464746723e */ /* 0x000fe200000000ff */
[C---:B------:R-:W-:Y:S01]  /*bc10*/  IMAD R246, R0.reuse, 0xf8, RZ ;  /* 0x000000f800f67824 */ /* 0x040fe200078e02ff */
[----:B------:R-:W-:Y:S01]  /*bc20*/  F2FP.F16.F32.PACK_AB R72, R73, R72 ;  /* 0x000000484948723e */ /* 0x000fe200000000ff */
[C---:B------:R-:W-:Y:S01]  /*bc30*/  IMAD R242, R0.reuse, 0x79, RZ ;  /* 0x0000007900f27824 */ /* 0x040fe200078e02ff */
[----:B------:R-:W-:Y:S01]  /*bc40*/  F2FP.F16.F32.PACK_AB R74, R75, R74 ;  /* 0x0000004a4b4a723e */ /* 0x000fe200000000ff */
[----:B------:R-:W-:Y:S01]  /*bc50*/  IMAD R0, R0, 0x7d, RZ ;  /* 0x0000007d00007824 */ /* 0x000fe200078e02ff */
[----:B------:R-:W-:Y:S01]  /*bc60*/  F2FP.F16.F32.PACK_AB R76, R77, R76 ;  /* 0x0000004c4d4c723e */ /* 0x000fe200000000ff */
[----:B------:R-:W0:Y:S01]  /*bc70*/  LDCU UR4, c[0x0][0x3ec] ;  /* 0x00007d80ff0477ac */ /* 0x000e220008000800 */
[----:B------:R-:W-:-:S02]  /*bc80*/  LEA.HI.X.SX32 R45, R45, R189, 0x1, P6 ;  /* 0x000000bd2d2d7211 */ /* 0x000fc400030f0eff */
[----:B------:R-:W-:Y:S02]  /*bc90*/  LEA.HI.X.SX32 R187, R0, R189, 0x1, P0 ;  /* 0x000000bd00bb7211 */ /* 0x000fe400000f0eff */
[----:B------:R-:W-:Y:S02]  /*bca0*/  PRMT R0, R57, 0x7632, R0 ;  /* 0x0000763239007816 */ /* 0x000fe40000000000 */
[----:B------:R-:W-:Y:S02]  /*bcb0*/  IADD3 R90, P6, PT, R47, R177, RZ ;  /* 0x000000b12f5a7210 */ /* 0x000fe40007fde0ff */
[----:B------:R-:W-:Y:S01]  /*bcc0*/  F2FP.F16.F32.PACK_AB R78, R79, R78 ;  /* 0x0000004e4f4e723e */ /* 0x000fe200000000ff */
[----:B------:R1:W-:Y:S01]  /*bcd0*/  STG.E.U16 desc[UR28][R16.64], R0 ;  /* 0x0000000010007986 */ /* 0x0003e2000c10151c */
[----:B------:R-:W-:Y:S02]  /*bce0*/  LEA.HI.X.SX32 R47, R92, R189, 0x1, P5 ;  /* 0x000000bd5c2f7211 */ /* 0x000fe400028f0eff */
[----:B------:R-:W-:Y:S01]  /*bcf0*/  F2FP.F16.F32.PACK_AB R80, R81, R80 ;  /* 0x000000505150723e */ /* 0x000fe200000000ff */
[----:B------:R3:W-:Y:S01]  /*bd00*/  STG.E.U16 desc[UR28][R18.64], R58 ;  /* 0x0000003a12007986 */ /* 0x0007e2000c10151c */
[----:B------:R-:W-:-:S02]  /*bd10*/  IADD3 R92, P5, PT, R93, R177, RZ ;  /* 0x000000b15d5c7210 */ /* 0x000fc40007fbe0ff */
[----:B------:R-:W-:Y:S01]  /*bd20*/  F2FP.F16.F32.PACK_AB R82, R83, R82 ;  /* 0x000000525352723e */ /* 0x000fe200000000ff */
[----:B------:R4:W-:Y:S01]  /*bd30*/  STG.E.U16 desc[UR28][R20.64], R13 ;  /* 0x0000000d14007986 */ /* 0x0009e2000c10151c */
[----:B------:R-:W-:Y:S01]  /*bd40*/  F2FP.F16.F32.PACK_AB R84, R85, R84 ;  /* 0x000000545554723e */ /* 0x000fe200000000ff */
[----:B0-----:R-:W-:Y:S01]  /*bd50*/  UIMAD UR4, UR23, UR4, URZ ;  /* 0x00000004170472a4 */ /* 0x001fe2000f8e02ff */
[-C--:B------:R-:W-:Y:S01]  /*bd60*/  LEA.HI.X.SX32 R91, R104, R189.reuse, 0x1, P6 ;  /* 0x000000bd685b7211 */ /* 0x080fe200030f0eff */
[----:B------:R0:W-:Y:S01]  /*bd70*/  STG.E.U16 desc[UR28][R22.64], R60 ;  /* 0x0000003c16007986 */ /* 0x0001e2000c10151c */
[----:B-1----:R-:W-:Y:S01]  /*bd80*/  PRMT R16, R64, 0x7632, R16 ;  /* 0x0000763240107816 */ /* 0x002fe20000000010 */
[----:B------:R-:W-:Y:S01]  /*bd90*/  USHF.L.U32 UR6, UR4, 0x2, URZ ;  /* 0x0000000204067899 */ /* 0x000fe200080006ff */
[----:B------:R-:W-:Y:S01]  /*bda0*/  PRMT R0, R68, 0x7632, R0 ;  /* 0x0000763244007816 */ /* 0x000fe20000000000 */
[----:B------:R1:W-:Y:S01]  /*bdb0*/  STG.E.U16 desc[UR28][R24.64], R12 ;  /* 0x0000000c18007986 */ /* 0x0003e2000c10151c */
[----:B---3--:R-:W-:Y:S01]  /*bdc0*/  PRMT R18, R66, 0x7632, R18 ;  /* 0x0000763242127816 */ /* 0x008fe20000000012 */
[----:B------:R-:W-:Y:S01]  /*bdd0*/  UIMAD.WIDE UR4, UR4, 0x4, URZ ;  /* 0x00000004040478a5 */ /* 0x000fe2000f8e02ff */
[----:B------:R-:W-:Y:S01]  /*bde0*/  LEA.HI.X.SX32 R93, R106, R189, 0x1, P5 ;  /* 0x000000bd6a5d7211 */ /* 0x000fe200028f0eff */
[----:B------:R3:W-:Y:S01]  /*bdf0*/  STG.E.U16 desc[UR28][R26.64], R62 ;  /* 0x0000003e1a007986 */ /* 0x0007e2000c10151c */
[----:B----4-:R-:W-:-:S02]  /*be00*/  PRMT R20, R72, 0x7632, R20 ;  /* 0x0000763248147816 */ /* 0x010fc40000000014 */
[----:B------:R-:W-:Y:S01]  /*be10*/  F2FP.F16.F32.PACK_AB R86, R87, R86 ;  /* 0x000000565756723e */ /* 0x000fe200000000ff */
[----:B------:R-:W-:Y:S01]  /*be20*/  STG.E.U16 desc[UR28][R28.64], R14 ;  /* 0x0000000e1c007986 */ /* 0x000fe2000c10151c */
[----:B0-----:R-:W-:Y:S02]  /*be30*/  PRMT R22, R74, 0x7632, R22 ;  /* 0x000076324a167816 */ /* 0x001fe40000000016 */
[----:B------:R-:W-:Y:S01]  /*be40*/  IADD3 R104, P6, PT, R105, R177, RZ ;  /* 0x000000b169687210 */ /* 0x000fe20007fde0ff */
[----:B------:R-:W-:Y:S01]  /*be50*/  STG.E.U16 desc[UR28][R30.64], R64 ;  /* 0x000000401e007986 */ /* 0x000fe2000c10151c */
[----:B-1----:R-:W-:Y:S02]  /*be60*/  PRMT R24, R76, 0x7632, R24 ;  /* 0x000076324c187816 */ /* 0x002fe40000000018 */
[----:B------:R-:W-:Y:S01]  /*be70*/  F2FP.F16.F32.PACK_AB R135, R190, R135 ;  /* 0x00000087be87723e */ /* 0x000fe200000000ff */
[----:B------:R-:W-:Y:S01]  /*be80*/  STG.E.U16 desc[UR28][R32.64], R16 ;  /* 0x0000001020007986 */ /* 0x000fe2000c10151c */
[----:B---3--:R-:W-:-:S02]  /*be90*/  PRMT R26, R78, 0x7632, R26 ;  /* 0x000076324e1a7816 */ /* 0x008fc4000000001a */
[----:B------:R-:W-:Y:S01]  /*bea0*/  IADD3 R106, P5, PT, R107, R177, RZ ;  /* 0x000000b16b6a7210 */ /* 0x000fe20007fbe0ff */
[----:B------:R-:W-:Y:S01]  /*beb0*/  STG.E.U16 desc[UR28][R34.64], R66 ;  /* 0x0000004222007986 */ /* 0x000fe2000c10151c */
[----:B------:R-:W-:Y:S02]  /*bec0*/  F2FP.F16.F32.PACK_AB R191, R192, R191 ;  /* 0x000000bfc0bf723e */ /* 0x000fe400000000ff */
[----:B------:R-:W-:Y:S01]  /*bed0*/  LEA.HI.X.SX32 R105, R118, R189, 0x1, P6 ;  /* 0x000000bd76697211 */ /* 0x000fe200030f0eff */
[----:B------:R-:W-:Y:S01]  /*bee0*/  STG.E.U16 desc[UR28][R36.64], R18 ;  /* 0x0000001224007986 */ /* 0x000fe2000c10151c */
[----:B------:R-:W-:Y:S02]  /*bef0*/  F2FP.F16.F32.PACK_AB R193, R194, R193 ;  /* 0x000000c1c2c1723e */ /* 0x000fe400000000ff */
[----:B------:R-:W-:Y:S01]  /*bf00*/  LEA.HI.X.SX32 R107, R120, R189, 0x1, P5 ;  /* 0x000000bd786b7211 */ /* 0x000fe200028f0eff */
[----:B------:R-:W-:Y:S01]  /*bf10*/  STG.E.U16 desc[UR28][R38.64], R68 ;  /* 0x0000004426007986 */ /* 0x000fe2000c10151c */
[----:B------:R-:W-:-:S02]  /*bf20*/  F2FP.F16.F32.PACK_AB R195, R196, R195 ;  /* 0x000000c3c4c3723e */ /* 0x000fc400000000ff */
[-C--:B------:R-:W-:Y:S01]  /*bf30*/  IADD3 R118, P6, PT, R119, R177.reuse, RZ ;  /* 0x000000b177767210 */ /* 0x080fe20007fde0ff */
[----:B------:R0:W-:Y:S01]  /*bf40*/  STG.E.U16 desc[UR28][R4.64], R0 ;  /* 0x0000000004007986 */ /* 0x0001e2000c10151c */
[----:B------:R-:W-:Y:S02]  /*bf50*/  IADD3 R120, P5, PT, R121, R177, RZ ;  /* 0x000000b179787210 */ /* 0x000fe40007fbe0ff */
[----:B------:R-:W-:Y:S01]  /*bf60*/  PRMT R56, R193, 0x7632, R56 ;  /* 0x00007632c1387816 */ /* 0x000fe20000000038 */
[----:B------:R1:W-:Y:S01]  /*bf70*/  STG.E.U16 desc[UR28][R6.64], R70 ;  /* 0x0000004606007986 */ /* 0x0003e2000c10151c */
[----:B------:R-:W-:Y:S02]  /*bf80*/  F2FP.F16.F32.PACK_AB R197, R198, R197 ;  /* 0x000000c5c6c5723e */ /* 0x000fe400000000ff */
[----:B------:R-:W-:Y:S02]  /*bf90*/  PRMT R58, R195, 0x7632, R58 ;  /* 0x00007632c33a7816 */ /* 0x000fe4000000003a */
[----:B------:R-:W-:-:S02]  /*bfa0*/  F2FP.F16.F32.PACK_AB R199, R200, R199 ;  /* 0x000000c7c8c7723e */ /* 0x000fc400000000ff */
[-C--:B------:R-:W-:Y:S02]  /*bfb0*/  LEA.HI.X.SX32 R119, R132, R189.reuse, 0x1, P6 ;  /* 0x000000bd84777211 */ /* 0x080fe400030f0eff */
[----:B0-----:R-:W-:Y:S02]  /*bfc0*/  PRMT R5, R70, 0x7632, R5 ;  /* 0x0000763246057816 */ /* 0x001fe40000000005 */
[----:B------:R-:W-:Y:S01]  /*bfd0*/  LEA.HI.X.SX32 R121, R136, R189, 0x1, P5 ;  /* 0x000000bd88797211 */ /* 0x000fe200028f0eff */
[----:B-1----:R-:W0:Y:S01]  /*bfe0*/  LDC.64 R6, c[0x0][0x3a0] ;  /* 0x0000e800ff067b82 */ /* 0x002e220000000a00 */
[----:B------:R-:W-:Y:S01]  /*bff0*/  PRMT R60, R197, 0x7632, R60 ;  /* 0x00007632c53c7816 */ /* 0x000fe2000000003c */
[----:B------:R-:W-:Y:S01]  /*c000*/  STG.E.U16 desc[UR28][R8.64], R5 ;  /* 0x0000000508007986 */ /* 0x000fe2000c10151c */
[----:B------:R-:W-:Y:S02]  /*c010*/  F2FP.F16.F32.PACK_AB R201, R202, R201 ;  /* 0x000000c9cac9723e */ /* 0x000fe400000000ff */
[----:B------:R-:W-:Y:S01]  /*c020*/  IADD3 R132, P6, PT, R133, R177, RZ ;  /* 0x000000b185847210 */ /* 0x000fe20007fde0ff */
[----:B------:R-:W-:Y:S01]  /*c030*/  STG.E.U16 desc[UR28][R10.64], R72 ;  /* 0x000000480a007986 */ /* 0x000fe2000c10151c */
[----:B------:R-:W-:-:S02]  /*c040*/  PRMT R62, R199, 0x7632, R62 ;  /* 0x00007632c73e7816 */ /* 0x000fc4000000003e */
[----:B------:R-:W-:Y:S01]  /*c050*/  F2FP.F16.F32.PACK_AB R203, R204, R203 ;  /* 0x000000cbcccb723e */ /* 0x000fe200000000ff */
[----:B------:R-:W-:Y:S01]  /*c060*/  STG.E.U16 desc[UR28][R40.64], R20 ;  /* 0x0000001428007986 */ /* 0x000fe2000c10151c */
[----:B------:R-:W-:Y:S02]  /*c070*/  IADD3 R136, P5, PT, R137, R177, RZ ;  /* 0x000000b189887210 */ /* 0x000fe40007fbe0ff */
[----:B------:R-:W-:Y:S01]  /*c080*/  LEA.HI.X.SX32 R127, R142, R189, 0x1, P1 ;  /* 0x000000bd8e7f7211 */ /* 0x000fe200008f0eff */
[----:B------:R-:W-:Y:S01]  /*c090*/  STG.E.U16 desc[UR28][R42.64], R74 ;  /* 0x0000004a2a007986 */ /* 0x000fe2000c10151c */
[----:B------:R-:W-:Y:S02]  /*c0a0*/  PRMT R64, R201, 0x7632, R64 ;  /* 0x00007632c9407816 */ /* 0x000fe40000000040 */
[----:B------:R-:W-:Y:S01]  /*c0b0*/  F2FP.F16.F32.PACK_AB R205, R206, R205 ;  /* 0x000000cdcecd723e */ /* 0x000fe200000000ff */
[----:B------:R1:W-:Y:S01]  /*c0c0*/  STG.E.U16 desc[UR28][R44.64], R22 ;  /* 0x000000162c007986 */ /* 0x0003e2000c10151c */
[----:B------:R-:W-:-:S02]  /*c0d0*/  IADD3 R142, P1, PT, R143, R177, RZ ;  /* 0x000000b18f8e7210 */ /* 0x000fc40007f3e0ff */
[----:B------:R-:W-:Y:S01]  /*c0e0*/  LEA.HI.X.SX32 R133, R148, R189, 0x1, P6 ;  /* 0x000000bd94857211 */ /* 0x000fe200030f0eff */
[----:B------:R3:W-:Y:S01]  /*c0f0*/  STG.E.U16 desc[UR28][R46.64], R76 ;  /* 0x0000004c2e007986 */ /* 0x0007e2000c10151c */
[----:B------:R-:W-:Y:S02]  /*c100*/  PRMT R66, R203, 0x7632, R66 ;  /* 0x00007632cb427816 */ /* 0x000fe40000000042 */
[----:B------:R-:W-:Y:S01]  /*c110*/  F2FP.F16.F32.PACK_AB R207, R208, R207 ;  /* 0x000000cfd0cf723e */ /* 0x000fe200000000ff */
[----:B------:R4:W-:Y:S01]  /*c120*/  STG.E.U16 desc[UR28][R48.64], R24 ;  /* 0x0000001830007986 */ /* 0x0009e2000c10151c */
[----:B------:R-:W-:Y:S02]  /*c130*/  LEA.HI.X.SX32 R137, R150, R189, 0x1, P5 ;  /* 0x000000bd96897211 */ /* 0x000fe400028f0eff */
[----:B------:R-:W-:Y:S01]  /*c140*/  PRMT R69, R205, 0x7632, R69 ;  /* 0x00007632cd457816 */ /* 0x000fe20000000045 */
[----:B------:R5:W-:Y:S01]  /*c150*/  STG.E.U16 desc[UR28][R50.64], R78 ;  /* 0x0000004e32007986 */ /* 0x000be2000c10151c */
[----:B-1----:R-:W-:-:S02]  /*c160*/  PRMT R44, R80, 0x7632, R44 ;  /* 0x00007632502c7816 */ /* 0x002fc4000000002c */
[----:B------:R-:W-:Y:S01]  /*c170*/  F2FP.F16.F32.PACK_AB R209, R210, R209 ;  /* 0x000000d1d2d1723e */ /* 0x000fe200000000ff */
[----:B------:R1:W-:Y:S01]  /*c180*/  STG.E.U16 desc[UR28][R52.64], R26 ;  /* 0x0000001a34007986 */ /* 0x0003e2000c10151c */
[----:B---3--:R-:W-:Y:S02]  /*c190*/  PRMT R46, R82, 0x7632, R46 ;  /* 0x00007632522e7816 */ /* 0x008fe4000000002e */
[-C--:B------:R-:W-:Y:S01]  /*c1a0*/  IADD3 R148, P6, PT, R149, R177.reuse, RZ ;  /* 0x000000b195947210 */ /* 0x080fe20007fde0ff */
[----:B------:R3:W-:Y:S01]  /*c1b0*/  STG.E.U16 desc[UR28][R54.64], R80 ;  /* 0x0000005036007986 */ /* 0x0007e2000c10151c */
[----:B----4-:R-:W-:Y:S02]  /*c1c0*/  PRMT R48, R84, 0x7632, R48 ;  /* 0x0000763254307816 */ /* 0x010fe40000000030 */
[----:B------:R-:W-:Y:S01]  /*c1d0*/  IADD3 R150, P5, PT, R151, R177, RZ ;  /* 0x000000b197967210 */ /* 0x000fe20007fbe0ff */
[----:B------:R4:W-:Y:S01]  /*c1e0*/  STG.E.U16 desc[UR28][R88.64], R44 ;  /* 0x0000002c58007986 */ /* 0x0009e2000c10151c */
[----:B-----5:R-:W-:-:S02]  /*c1f0*/  PRMT R50, R86, 0x7632, R50 ;  /* 0x0000763256327816 */ /* 0x020fc40000000032 */
[----:B------:R-:W-:Y:S01]  /*c200*/  LEA.HI.X.SX32 R143, R156, R189, 0x1, P1 ;  /* 0x000000bd9c8f7211 */ /* 0x000fe200008f0eff */
[----:B------:R5:W-:Y:S01]  /*c210*/  STG.E.U16 desc[UR28][R90.64], R82 ;  /* 0x000000525a007986 */ /* 0x000be2000c10151c */
[----:B-1----:R-:W-:Y:S02]  /*c220*/  PRMT R52, R135, 0x7632, R52 ;  /* 0x0000763287347816 */ /* 0x002fe40000000034 */
[----:B------:R-:W-:Y:S01]  /*c230*/  PRMT R71, R207, 0x7632, R71 ;  /* 0x00007632cf477816 */ /* 0x000fe20000000047 */
[----:B------:R1:W-:Y:S01]  /*c240*/  STG.E.U16 desc[UR28][R92.64], R46 ;  /* 0x0000002e5c007986 */ /* 0x0003e2000c10151c */
[----:B---3--:R-:W-:Y:S02]  /*c250*/  PRMT R54, R191, 0x7632, R54 ;  /* 0x00007632bf367816 */ /* 0x008fe40000000036 */
[----:B------:R-:W-:Y:S01]  /*c260*/  F2FP.F16.F32.PACK_AB R211, R212, R211 ;  /* 0x000000d3d4d3723e */ /* 0x000fe200000000ff */
[----:B------:R3:W-:Y:S01]  /*c270*/  STG.E.U16 desc[UR28][R94.64], R84 ;  /* 0x000000545e007986 */ /* 0x0007e2000c10151c */
[----:B------:R-:W-:-:S02]  /*c280*/  PRMT R73, R209, 0x7632, R73 ;  /* 0x00007632d1497816 */ /* 0x000fc40000000049 */
[----:B------:R-:W-:Y:S01]  /*c290*/  F2FP.F16.F32.PACK_AB R213, R214, R213 ;  /* 0x000000d5d6d5723e */ /* 0x000fe200000000ff */
[----:B------:R3:W-:Y:S01]  /*c2a0*/  STG.E.U16 desc[UR28][R96.64], R48 ;  /* 0x0000003060007986 */ /* 0x0007e2000c10151c */
[----:B------:R-:W-:Y:S02]  /*c2b0*/  IADD3 R156, P1, PT, R157, R177, RZ ;  /* 0x000000b19d9c7210 */ /* 0x000fe40007f3e0ff */
[-C--:B------:R-:W-:Y:S01]  /*c2c0*/  LEA.HI.X.SX32 R149, R162, R189.reuse, 0x1, P6 ;  /* 0x000000bda2957211 */ /* 0x080fe200030f0eff */
[----:B------:R3:W-:Y:S01]  /*c2d0*/  STG.E.U16 desc[UR28][R98.64], R86 ;  /* 0x0000005662007986 */ /* 0x0007e2000c10151c */
[----:B------:R-:W-:Y:S02]  /*c2e0*/  LEA.HI.X.SX32 R151, R164, R189, 0x1, P5 ;  /* 0x000000bda4977211 */ /* 0x000fe400028f0eff */
[----:B------:R-:W-:Y:S01]  /*c2f0*/  IADD3 R164, P5, PT, R153, R177, RZ ;  /* 0x000000b199a47210 */ /* 0x000fe20007fbe0ff */
[----:B------:R3:W-:Y:S01]  /*c300*/  STG.E.U16 desc[UR28][R100.64], R50 ;  /* 0x0000003264007986 */ /* 0x0007e2000c10151c */
[----:B------:R-:W-:-:S02]  /*c310*/  PRMT R75, R211, 0x7632, R75 ;  /* 0x00007632d34b7816 */ /* 0x000fc4000000004b */
[----:B------:R-:W-:Y:S01]  /*c320*/  F2FP.F16.F32.PACK_AB R215, R216, R215 ;  /* 0x000000d7d8d7723e */ /* 0x000fe200000000ff */
[----:B------:R3:W-:Y:S01]  /*c330*/  STG.E.U16 desc[UR28][R102.64], R135 ;  /* 0x0000008766007986 */ /* 0x0007e2000c10151c */
[----:B------:R-:W-:Y:S02]  /*c340*/  IADD3 R162, P6, PT, R163, R177, RZ ;  /* 0x000000b1a3a27210 */ /* 0x000fe40007fde0ff */
[----:B------:R-:W-:Y:S01]  /*c350*/  LEA.HI.X.SX32 R153, R166, R189, 0x1, P3 ;  /* 0x000000bda6997211 */ /* 0x000fe200018f0eff */
[----:B------:R3:W-:Y:S01]  /*c360*/  STG.E.U16 desc[UR28][R104.64], R52 ;  /* 0x0000003468007986 */ /* 0x0007e2000c10151c */
[----:B------:R-:W-:Y:S02]  /*c370*/  PRMT R77, R213, 0x7632, R77 ;  /* 0x00007632d54d7816 */ /* 0x000fe4000000004d */
[----:B------:R-:W-:Y:S01]  /*c380*/  F2FP.F16.F32.PACK_AB R217, R218, R217 ;  /* 0x000000d9dad9723e */ /* 0x000fe200000000ff */
[----:B------:R3:W-:Y:S01]  /*c390*/  STG.E.U16 desc[UR28][R106.64], R191 ;  /* 0x000000bf6a007986 */ /* 0x0007e2000c10151c */
[----:B------:R-:W-:-:S02]  /*c3a0*/  LEA.HI.X.SX32 R157, R170, R189, 0x1, P1 ;  /* 0x000000bdaa9d7211 */ /* 0x000fc400008f0eff */
[----:B------:R-:W-:Y:S01]  /*c3b0*/  IADD3 R166, P3, PT, R167, R177, RZ ;  /* 0x000000b1a7a67210 */ /* 0x000fe20007f7e0ff */
[----:B------:R3:W-:Y:S01]  /*c3c0*/  STG.E.U16 desc[UR28][R108.64], R54 ;  /* 0x000000366c007986 */ /* 0x0007e2000c10151c */
[----:B------:R-:W-:Y:S02]  /*c3d0*/  PRMT R79, R215, 0x7632, R79 ;  /* 0x00007632d74f7816 */ /* 0x000fe4000000004f */
[----:B------:R-:W-:Y:S01]  /*c3e0*/  F2FP.F16.F32.PACK_AB R220, R221, R220 ;  /* 0x000000dcdddc723e */ /* 0x000fe200000000ff */
[----:B------:R3:W-:Y:S01]  /*c3f0*/  STG.E.U16 desc[UR28][R110.64], R193 ;  /* 0x000000c16e007986 */ /* 0x0007e2000c10151c */
[----:B------:R-:W-:Y:S02]  /*c400*/  LEA.HI.X.SX32 R163, R176, R189, 0x1, P6 ;  /* 0x000000bdb0a37211 */ /* 0x000fe400030f0eff */
[-C--:B------:R-:W-:Y:S01]  /*c410*/  IADD3 R170, P1, PT, R171, R177.reuse, RZ ;  /* 0x000000b1abaa7210 */ /* 0x080fe20007f3e0ff */
[----:B------:R3:W-:Y:S01]  /*c420*/  STG.E.U16 desc[UR28][R112.64], R56 ;  /* 0x0000003870007986 */ /* 0x0007e2000c10151c */
[----:B------:R-:W-:-:S02]  /*c430*/  IADD3 R176, P6, PT, R165, R177, RZ ;  /* 0x000000b1a5b07210 */ /* 0x000fc40007fde0ff */
[----:B------:R-:W-:Y:S01]  /*c440*/  PRMT R81, R217, 0x7632, R81 ;  /* 0x00007632d9517816 */ /* 0x000fe20000000051 */
[----:B------:R3:W-:Y:S01]  /*c450*/  STG.E.U16 desc[UR28][R114.64], R195 ;  /* 0x000000c372007986 */ /* 0x0007e2000c10151c */
[----:B------:R-:W-:Y:S02]  /*c460*/  F2FP.F16.F32.PACK_AB R222, R223, R222 ;  /* 0x000000dedfde723e */ /* 0x000fe400000000ff */
[-C--:B------:R-:W-:Y:S01]  /*c470*/  LEA.HI.X.SX32 R165, R178, R189.reuse, 0x1, P5 ;  /* 0x000000bdb2a57211 */ /* 0x080fe200028f0eff */
[----:B------:R3:W-:Y:S01]  /*c480*/  STG.E.U16 desc[UR28][R116.64], R58 ;  /* 0x0000003a74007986 */ /* 0x0007e2000c10151c */
[----:B------:R-:W-:Y:S02]  /*c490*/  LEA.HI.X.SX32 R167, R180, R189, 0x1, P3 ;  /* 0x000000bdb4a77211 */ /* 0x000fe400018f0eff */
[----:B------:R-:W-:Y:S01]  /*c4a0*/  PRMT R83, R220, 0x7632, R83 ;  /* 0x00007632dc537816 */ /* 0x000fe20000000053 */
[----:B------:R3:W-:Y:S01]  /*c4b0*/  STG.E.U16 desc[UR28][R118.64], R197 ;  /* 0x000000c576007986 */ /* 0x0007e2000c10151c */
[----:B------:R-:W-:-:S02]  /*c4c0*/  F2FP.F16.F32.PACK_AB R224, R225, R224 ;  /* 0x000000e0e1e0723e */ /* 0x000fc400000000ff */
[----:B------:R-:W-:Y:S01]  /*c4d0*/  IADD3 R178, P5, PT, R252, R177, RZ ;  /* 0x000000b1fcb27210 */ /* 0x000fe20007fbe0ff */
[----:B------:R3:W-:Y:S01]  /*c4e0*/  STG.E.U16 desc[UR28][R120.64], R60 ;  /* 0x0000003c78007986 */ /* 0x0007e2000c10151c */
[----:B------:R-:W-:Y:S02]  /*c4f0*/  LEA.HI.X.SX32 R171, R184, R189, 0x1, P1 ;  /* 0x000000bdb8ab7211 */ /* 0x000fe400008f0eff */
[----:B------:R-:W-:Y:S01]  /*c500*/  PRMT R85, R222, 0x7632, R85 ;  /* 0x00007632de557816 */ /* 0x000fe20000000055 */
[----:B------:R3:W-:Y:S01]  /*c510*/  STG.E.U16 desc[UR28][R122.64], R199 ;  /* 0x000000c77a007986 */ /* 0x0007e2000c10151c */
[----:B------:R-:W-:Y:S02]  /*c520*/  F2FP.F16.F32.PACK_AB R226, R227, R226 ;  /* 0x000000e2e3e2723e */ /* 0x000fe400000000ff */
        /* <DEDUP_REMOVED lines=8> */
[C---:B------:R-:W-:Y:S01]  /*c5b0*/  SHF.L.U32 R5, R134.reuse, 0x2, RZ ;  /* 0x0000000286057819 */ /* 0x040fe200000006ff */
[----:B------:R-:W-:Y:S01]  /*c5c0*/  IMAD.HI R134, R134, 0x4, RZ ;  /* 0x0000000486867827 */ /* 0x000fe200078e02ff */
[----:B------:R-:W-:Y:S01]  /*c5d0*/  LEA.HI.X.SX32 R179, R242, R189, 0x1, P5 ;  /* 0x000000bdf2b37211 */ /* 0x000fe200028f0eff */
[----:B------:R3:W-:Y:S01]  /*c5e0*/  STG.E.U16 desc[UR28][R130.64], R203 ;  /* 0x000000cb82007986 */ /* 0x0007e2000c10151c */
[----:B----4-:R-:W-:-:S02]  /*c5f0*/  PRMT R89, R226, 0x7632, R89 ;  /* 0x00007632e2597816 */ /* 0x010fc40000000059 */
[----:B------:R-:W-:Y:S01]  /*c600*/  F2FP.F16.F32.PACK_AB R230, R231, R230 ;  /* 0x000000e6e7e6723e */ /* 0x000fe200000000ff */
[----:B------:R3:W-:Y:S01]  /*c610*/  STG.E.U16 desc[UR28][R132.64], R66 ;  /* 0x0000004284007986 */ /* 0x0007e2000c10151c */
[-C--:B------:R-:W-:Y:S02]  /*c620*/  LEA.HI.X.SX32 R181, R234, R189.reuse, 0x1, P3 ;  /* 0x000000bdeab57211 */ /* 0x080fe400018f0eff */
[----:B------:R-:W-:Y:S01]  /*c630*/  LEA.HI.X.SX32 R185, R240, R189, 0x1, P1 ;  /* 0x000000bdf0b97211 */ /* 0x000fe200008f0eff */
[----:B------:R3:W-:Y:S01]  /*c640*/  STG.E.U16 desc[UR28][R136.64], R205 ;  /* 0x000000cd88007986 */ /* 0x0007e2000c10151c */
[----:B-----5:R-:W-:Y:S02]  /*c650*/  PRMT R91, R228, 0x7632, R91 ;  /* 0x00007632e45b7816 */ /* 0x020fe4000000005b */
[----:B------:R-:W-:Y:S01]  /*c660*/  F2FP.F16.F32.PACK_AB R232, R233, R232 ;  /* 0x000000e8e9e8723e */ /* 0x000fe200000000ff */
[----:B------:R3:W-:Y:S01]  /*c670*/  STG.E.U16 desc[UR28][R138.64], R69 ;  /* 0x000000458a007986 */ /* 0x0007e2000c10151c */
[----:B0-----:R-:W-:-:S02]  /*c680*/  IADD3 R4, P0, P1, R5, UR6, R6 ;  /* 0x0000000605047c10 */ /* 0x001fc4000f91e006 */
[----:B-1----:R-:W-:Y:S01]  /*c690*/  PRMT R93, R230, 0x7632, R93 ;  /* 0x00007632e65d7816 */ /* 0x002fe2000000005d */
[----:B------:R3:W-:Y:S01]  /*c6a0*/  STG.E.U16 desc[UR28][R140.64], R207 ;  /* 0x000000cf8c007986 */ /* 0x0007e2000c10151c */
[----:B------:R-:W-:Y:S02]  /*c6b0*/  LEA.HI.X.SX32 R189, R238, R189, 0x1, P4 ;  /* 0x000000bdeebd7211 */ /* 0x000fe400020f0eff */
[----:B------:R-:W-:Y:S01]  /*c6c0*/  PRMT R0, R232, 0x7632, R0 ;  /* 0x00007632e8007816 */ /* 0x000fe20000000000 */
[----:B------:R3:W-:Y:S01]  /*c6d0*/  STG.E.U16 desc[UR28][R142.64], R71 ;  /* 0x000000478e007986 */ /* 0x0007e2000c10151c */
[----:B------:R-:W-:-:S03]  /*c6e0*/  IADD3.X R5, PT, PT, R134, UR5, R7, P0, P1 ;  /* 0x0000000586057c10 */ /* 0x000fc600087e2407 */
[----:B------:R3:W-:Y:S04]  /*c6f0*/  STG.E.U16 desc[UR28][R144.64], R209 ;  /* 0x000000d190007986 */ /* 0x0007e8000c10151c */
        /* <DEDUP_REMOVED lines=23> */
[----:B------:R3:W-:Y:S01]  /*c870*/  STG.E desc[UR28][R4.64], R219 ;  /* 0x000000db04007986 */ /* 0x0007e2000c10191c */
[----:B--2---:R-:W-:Y:S06]  /*c880*/  BAR.SYNC.DEFER_BLOCKING 0x0 ;  /* 0x0000000000007b1d */ /* 0x004fec0000010000 */
[----:B------:R-:W-:Y:S05]  /*c890*/  BRA.U UP0, `(.L_x_22) ;  /* 0x0000000100a07547 */ /* 0x000fea000b800000 */
[----:B------:R-:W0:Y:S01]  /*c8a0*/  S2UR UR5, SR_CgaCtaId ;  /* 0x00000000000579c3 */ /* 0x000e220000008800 */
[----:B------:R-:W-:Y:S01]  /*c8b0*/  NOP ;  /* 0x0000000000007918 */ /* 0x000fe20000000000 */
[----:B------:R-:W-:Y:S01]  /*c8c0*/  UMOV UR4, 0x50 ;  /* 0x0000005000047882 */ /* 0x000fe20000000000 */
[----:B---3--:R-:W-:Y:S02]  /*c8d0*/  MOV R0, UR66 ;  /* 0x0000004200007c02 */ /* 0x008fe40008000f00 */
[----:B------:R-:W-:Y:S02]  /*c8e0*/  MOV R3, 0xff ;  /* 0x000000ff00037802 */ /* 0x000fe40000000f00 */
[----:B------:R-:W-:Y:S02]  /*c8f0*/  LOP3.LUT R0, R0, 0xffff, RZ, 0xc0, !PT ;  /* 0x0000ffff00007812 */ /* 0x000fe400078ec0ff */
[----:B------:R-:W-:Y:S02]  /*c900*/  MOV R7, 0x1 ;  /* 0x0000000100077802 */ /* 0x000fe40000000f00 */
[----:B------:R-:W-:-:S04]  /*c910*/  SHF.R.U32.HI R0, RZ, 0x5, R0 ;  /* 0x00000005ff007819 */ /* 0x000fc80000011600 */
[----:B------:R-:W-:Y:S02]  /*c920*/  IADD3 R2, PT, PT, R0, 0x10, RZ ;  /* 0x0000001000027810 */ /* 0x000fe40007ffe0ff */
[----:B------:R-:W-:Y:S01]  /*c930*/  SHF.L.U32 R0, R3, R0, RZ ;  /* 0x0000000003007219 */ /* 0x000fe200000006ff */
[----:B0-----:R-:W-:Y:S01]  /*c940*/  ULEA UR6, UR5, UR4, 0x18 ;  /* 0x0000000405067291 */ /* 0x001fe2000f8ec0ff */
[----:B------:R-:W-:-:S04]  /*c950*/  SHF.L.U32 R3, R7, R2, RZ ;  /* 0x0000000207037219 */ /* 0x000fc800000006ff */
[----:B------:R-:W-:-:S04]  /*c960*/  LOP3.LUT R0, R3, R0, RZ, 0xfc, !PT ;  /* 0x0000000003007212 */ /* 0x000fc800078efcff */
[----:B------:R-:W0:Y:S01]  /*c970*/  LDS R5, [UR6] ;  /* 0x00000006ff057984 */ /* 0x000e220008000800 */
[C---:B------:R-:W-:Y:S02]  /*c980*/  LOP3.LUT R2, R0.reuse, 0xffff, RZ, 0xc0, !PT ;  /* 0x0000ffff00027812 */ /* 0x040fe400078ec0ff */
[----:B0-----:R-:W-:-:S04]  /*c990*/  LOP3.LUT R3, R0, 0xffff, R5, 0x80, !PT ;  /* 0x0000ffff00037812 */ /* 0x001fc800078e8005 */
[----:B------:R-:W-:-:S13]  /*c9a0*/  ISETP.NE.AND P0, PT, R3, R2, PT ;  /* 0x000000020300720c */ /* 0x000fda0003f05270 */
[----:B------:R-:W-:Y:S05]  /*c9b0*/  @P0 BRA `(.L_x_23) ;  /* 0x0000000000500947 */ /* 0x000fea0003800000 */
[----:B------:R-:W-:Y:S02]  /*c9c0*/  SHF.R.U32.HI R5, RZ, 0x10, R5 ;  /* 0x00000010ff057819 */ /* 0x000fe40000011605 */
[----:B------:R-:W-:-:S04]  /*c9d0*/  SHF.R.U32.HI R2, RZ, 0x10, R0 ;  /* 0x00000010ff027819 */ /* 0x000fc80000011600 */
[----:B------:R-:W-:-:S04]  /*c9e0*/  LOP3.LUT R5, R5, R2, RZ, 0xc0, !PT ;  /* 0x0000000205057212 */ /* 0x000fc800078ec0ff */
[----:B------:R-:W-:-:S13]  /*c9f0*/  ISETP.NE.AND P0, PT, R5, R2, PT ;  /* 0x000000020500720c */ /* 0x000fda0003f05270 */
[----:B------:R-:W-:Y:S05]  /*ca00*/  @P0 BRA `(.L_x_24) ;  /* 0x0000000000300947 */ /* 0x000fea0003800000 */
[----:B------:R-:W-:Y:S01]  /*ca10*/  R2UR UR4, R0 ;  /* 0x00000000000472ca */ /* 0x000fe200000e0000 */
[----:B------:R-:W-:Y:S01]  /*ca20*/  VOTEU.ANY UR5, UPT, PT ;  /* 0x0000000000057886 */ /* 0x000fe200038e0100 */
[----:B------:R-:W0:Y:S01]  /*ca30*/  S2R R0, SR_LANEID ;  /* 0x0000000000007919 */ /* 0x000e220000000000 */
[----:B------:R-:W-:-:S10]  /*ca40*/  UFLO.U32 UR5, UR5 ;  /* 0x00000005000572bd */ /* 0x000fd400080e0000 */
[----:B------:R-:W-:-:S06]  /*ca50*/  ULOP3.LUT UR4, URZ, UR4, URZ, 0x33, !UPT ;  /* 0x00000004ff047292 */ /* 0x000fcc000f8e33ff */
[----:B------:R-:W-:-:S04]  /*ca60*/  MOV R2, UR4 ;  /* 0x0000000400027c02 */ /* 0x000fc80008000f00 */
[----:B------:R-:W1:Y:S02]  /*ca70*/  REDUX UR7, R2 ;  /* 0x00000000020773c4 */ /* 0x000e640000000000 */
[----:B------:R2:W-:Y:S01]  /*ca80*/  UTCATOMSWS.AND URZ, UR4 ;  /* 0x0000000400ff79e3 */ /* 0x0005e20008000000 */
[----:B0-----:R-:W-:Y:S02]  /*ca90*/  ISETP.EQ.U32.AND P0, PT, R0, UR5, PT ;  /* 0x0000000500007c0c */ /* 0x001fe4000bf02070 */
[----:B-1----:R-:W-:-:S11]  /*caa0*/  MOV R0, UR7 ;  /* 0x0000000700007c02 */ /* 0x002fd60008000f00 */
[----:B------:R2:W-:Y:S01]  /*cab0*/  @P0 ATOMS.AND RZ, [UR6], R0 ;  /* 0x00000000ffff098c */ /* 0x0005e2000a800006 */
[----:B------:R-:W-:Y:S05]  /*cac0*/  BRA `(.L_x_22) ;  /* 0x0000000000147947 */ /* 0x000fea0003800000 */
.L_x_24:
[----:B------:R-:W-:-:S07]  /*cad0*/  MOV R2, 0xcaf0 ;  /* 0x0000caf000027802 */ /* 0x000fce0000000f00 */
[----:B------:R-:W-:Y:S05]  /*cae0*/  CALL.REL.NOINC `($__internal_0_$__cuda_sm10x_tcgen05_guardrail_trap_col_being_dealloced_not_returned_by_alloc) ;  /* 0x0000000000447944 */ /* 0x000fea0003c00000 */
[----:B------:R-:W-:Y:S05]  /*caf0*/  BRA `(.L_x_22) ;  /* 0x0000000000087947 */ /* 0x000fea0003800000 */
.L_x_23:
[----:B------:R-:W-:-:S07]  /*cb00*/  MOV R2, 0xcb20 ;  /* 0x0000cb2000027802 */ /* 0x000fce0000000f00 */
[----:B------:R-:W-:Y:S05]  /*cb10*/  CALL.REL.NOINC `($__internal_2_$__cuda_sm10x_tcgen05_guardrail_trap_unallocated_columns_being_dealloced) ;  /* 0x0000000000507944 */ /* 0x000fea0003c00000 */
.L_x_22:
[----:B------:R-:W-:Y:S01]  /*cb20*/  NOP ;  /* 0x0000000000007918 */ /* 0x000fe20000000000 */
[----:B--2---:R-:W-:Y:S05]  /*cb30*/  EXIT ;  /* 0x000000000000794d */ /* 0x004fea0003800000 */
.L_x_8:
[----:B------:R-:W1:Y:S02]  /*cb40*/  SYNCS.PHASECHK.TRANS64.TRYWAIT P2, [UR22+0x9000], RZ ;  /* 0x009000ffff0075a7 */ /* 0x000e640008041116 */
[----:B-1----:R-:W-:Y:S05]  /*cb50*/  @!P2 BRA `(.L_x_8) ;  /* 0xfffffffc00f8a947 */ /* 0x002fea000383ffff */
[----:B------:R-:W-:Y:S05]  /*cb60*/  BRA `(.L_x_7) ;  /* 0xffffff7c00207947 */ /* 0x000fea000383ffff */
.L_x_17:
[----:B------:R-:W1:Y:S02]  /*cb70*/  SYNCS.PHASECHK.TRANS64.TRYWAIT P0, [UR22+0xb010], RZ ;  /* 0x00b010ffff0075a7 */ /* 0x000e640008001116 */
[----:B-1----:R-:W-:Y:S05]  /*cb80*/  @!P0 BRA `(.L_x_17) ;  /* 0xfffffffc00f88947 */ /* 0x002fea000383ffff */
[----:B------:R-:W-:Y:S05]  /*cb90*/  BRA `(.L_x_25) ;  /* 0xffffff9800887947 */ /* 0x000fea000383ffff */
.L_x_18:
[----:B------:R-:W1:Y:S02]  /*cba0*/  SYNCS.PHASECHK.TRANS64.TRYWAIT P0, [UR27], R0 ;  /* 0x00000000ff0075a7 */ /* 0x000e64000800111b */
[----:B-1----:R-:W-:Y:S05]  /*cbb0*/  @!P0 BRA `(.L_x_18) ;  /* 0xfffffffc00f88947 */ /* 0x002fea000383ffff */
[----:B------:R-:W-:Y:S05]  /*cbc0*/  BRA `(.L_x_26) ;  /* 0xffffff98009c7947 */ /* 0x000fea000383ffff */
.L_x_21:
[----:B------:R-:W0:Y:S02]  /*cbd0*/  SYNCS.PHASECHK.TRANS64.TRYWAIT P0, [UR27], R0 ;  /* 0x00000000ff0075a7 */ /* 0x000e24000800111b */
[----:B0-----:R-:W-:Y:S05]  /*cbe0*/  @!P0 BRA `(.L_x_21) ;  /* 0xfffffffc00f88947 */ /* 0x001fea000383ffff */
[----:B------:R-:W-:Y:S05]  /*cbf0*/  BRA `(.L_x_27) ;  /* 0xffffffb400047947 */ /* 0x000fea000383ffff */
        .weak           $__internal_0_$__cuda_sm10x_tcgen05_guardrail_trap_col_being_dealloced_not_returned_by_alloc
        .type           $__internal_0_$__cuda_sm10x_tcgen05_guardrail_trap_col_being_dealloced_not_returned_by_alloc,@function
        .size           $__internal_0_$__cuda_sm10x_tcgen05_guardrail_trap_col_being_dealloced_not_returned_by_alloc,($__internal_1_$__cuda_sm10x_tcgen05_guardrail_trap_phase_invalid_during_alloc - $__internal_0_$__cuda_sm10x_tcgen05_guardrail_trap_col_being_dealloced_not_returned_by_alloc)
$__internal_0_$__cuda_sm10x_tcgen05_guardrail_trap_col_being_dealloced_not_returned_by_alloc:
[----:B------:R-:W-:Y:S05]  /*cc00*/  BPT.TRAP 0x1 ;  /* 0x000000040000795c */ /* 0x000fea0000300000 */
[----:B------:R-:W-:-:S04]  /*cc10*/  HFMA2 R3, -RZ, RZ, 0, 0 ;  /* 0x00000000ff037431 */ /* 0x000fc800000001ff */
[----:B------:R-:W-:Y:S05]  /*cc20*/  RET.REL.NODEC R2 `(attn_fwd) ;  /* 0xffffff3002f47950 */ /* 0x000fea0003c3ffff */
        .weak           $__internal_1_$__cuda_sm10x_tcgen05_guardrail_trap_phase_invalid_during_alloc
        .type           $__internal_1_$__cuda_sm10x_tcgen05_guardrail_trap_phase_invalid_during_alloc,@function
        .size           $__internal_1_$__cuda_sm10x_tcgen05_guardrail_trap_phase_invalid_during_alloc,($__internal_2_$__cuda_sm10x_tcgen05_guardrail_trap_unallocated_columns_being_dealloced - $__internal_1_$__cuda_sm10x_tcgen05_guardrail_trap_phase_invalid_during_alloc)
$__internal_1_$__cuda_sm10x_tcgen05_guardrail_trap_phase_invalid_during_alloc:
[----:B------:R-:W-:Y:S05]  /*cc30*/  BPT.TRAP 0x1 ;  /* 0x000000040000795c */ /* 0x000fea0000300000 */
[----:B------:R-:W-:-:S04]  /*cc40*/  MOV R3, 0x0 ;  /* 0x0000000000037802 */ /* 0x000fc80000000f00 */
[----:B------:R-:W-:Y:S05]  /*cc50*/  RET.REL.NODEC R2 `(attn_fwd) ;  /* 0xffffff3002e87950 */ /* 0x000fea0003c3ffff */
        .weak           $__internal_2_$__cuda_sm10x_tcgen05_guardrail_trap_unallocated_columns_being_dealloced
        .type           $__internal_2_$__cuda_sm10x_tcgen05_guardrail_trap_unallocated_columns_being_dealloced,@function
        .size           $__internal_2_$__cuda_sm10x_tcgen05_guardrail_trap_unallocated_columns_being_dealloced,(.L_x_31 - $__internal_2_$__cuda_sm10x_tcgen05_guardrail_trap_unallocated_columns_being_dealloced)
$__internal_2_$__cuda_sm10x_tcgen05_guardrail_trap_unallocated_columns_being_dealloced:
[----:B------:R-:W-:Y:S05]  /*cc60*/  BPT.TRAP 0x1 ;  /* 0x000000040000795c */ /* 0x000fea0000300000 */
[----:B------:R-:W-:-:S04]  /*cc70*/  HFMA2 R3, -RZ, RZ, 0, 0 ;  /* 0x00000000ff037431 */ /* 0x000fc800000001ff */
[----:B------:R-:W-:Y:S05]  /*cc80*/  RET.REL.NODEC R2 `(attn_fwd) ;  /* 0xffffff3002dc7950 */ /* 0x000fea0003c3ffff */
.L_x_28:
[----:B------:R-:W-:-:S00]  /*cc90*/  BRA `(.L_x_28) ;  /* 0xfffffffc00fc7947 */ /* 0x000fc0000383ffff */
[----:B------:R-:W-:-:S00]  /*cca0*/  NOP ;  /* 0x0000000000007918 */ /* 0x000fc00000000000 */
        /* <DEDUP_REMOVED lines=13> */
.L_x_31:


//--------------------- .nv.global.init           --------------------------
	.section	.nv.global.init,"aw",@progbits
.nv.global.init:
	.type		_$_str,@object
	.size		_$_str,(.L_3 - _$_str)
_$_str:
        /*0000*/ 	.byte	0x5f, 0x5f, 0x43, 0x55, 0x44, 0x41, 0x5f, 0x46, 0x54, 0x5a, 0x00
.L_3:


//--------------------- .nv.shared.attn_fwd       --------------------------
	.section	.nv.shared.attn_fwd,"aw",@nobits
	.sectionflags	@""
	.align	16
	.zero		1024


//--------------------- .nv.shared.reserved.0     --------------------------
	.section	.nv.shared.reserved.0,"aw",@nobits
	.align	8
	.weak		__nv_reservedSMEM_offset_0_alias
	.size		__nv_reservedSMEM_offset_0_alias, 0, 64
	.other		__nv_reservedSMEM_offset_0_alias,@"STO_CUDA_RESERVED_SHARED STV_DEFAULT"
__nv_reservedSMEM_offset_0_alias:
	.zero		0
.nv.shared.reserved.0:
	.zero		64
	.weak		__nv_reservedSMEM_allocation_phase
	.type		__nv_reservedSMEM_allocation_phase,@object
	.size		__nv_reservedSMEM_allocation_phase,(.L_0 - __nv_reservedSMEM_allocation_phase)
__nv_reservedSMEM_allocation_phase:
	.zero		1
.L_0:
	.zero		7
	.weak		__nv_reservedSMEM_devtool_atexit_pc
	.type		__nv_reservedSMEM_devtool_atexit_pc,@object
	.size		__nv_reservedSMEM_devtool_atexit_pc,(__nv_reservedSMEM_allocation_mask - __nv_reservedSMEM_devtool_atexit_pc)
__nv_reservedSMEM_devtool_atexit_pc:
	.zero		8
	.weak		__nv_reservedSMEM_allocation_mask
	.type		__nv_reservedSMEM_allocation_mask,@object
	.size		__nv_reservedSMEM_allocation_mask,(.L_2 - __nv_reservedSMEM_allocation_mask)
__nv_reservedSMEM_allocation_mask:
	.zero		4
.L_2:


//--------------------- .nv.constant0.attn_fwd    --------------------------
	.section	.nv.constant0.attn_fwd,"a",@progbits
	.sectionflags	@""
	.align	4
.nv.constant0.attn_fwd:
	.zero		1032


//--------------------- SYMBOLS --------------------------

	.type		.nv.reservedSmem.offset0,@object
	.size		.nv.reservedSmem.offset0,0x4
	.type		.nv.reservedSmem.cap,@object
	.size		.nv.reservedSmem.cap,0x4
